//
// Generated by NVIDIA NVVM Compiler
//
// Compiler Build ID: CL-36424714
// Cuda compilation tools, release 13.0, V13.0.88
// Based on NVVM 20.0.0
//

.version 9.0
.target sm_100
.address_size 64

	// .globl	_Z15find_magnitudesPcPl
// _ZZ15find_magnitudesPcPlE12temp_storage has been demoted
// _ZZ15find_dice_coeffPcS_llllPlS0_S0_fE12temp_storage has been demoted
.global .align 1 .b8 _ZN34_INTERNAL_85fd281c_4_k_cu_be7af1f34cuda3std3__45__cpo5beginE[1];
.global .align 1 .b8 _ZN34_INTERNAL_85fd281c_4_k_cu_be7af1f34cuda3std3__45__cpo3endE[1];
.global .align 1 .b8 _ZN34_INTERNAL_85fd281c_4_k_cu_be7af1f34cuda3std3__45__cpo6cbeginE[1];
.global .align 1 .b8 _ZN34_INTERNAL_85fd281c_4_k_cu_be7af1f34cuda3std3__45__cpo4cendE[1];
.global .align 1 .b8 _ZN34_INTERNAL_85fd281c_4_k_cu_be7af1f34cuda3std3__45__cpo6rbeginE[1];
.global .align 1 .b8 _ZN34_INTERNAL_85fd281c_4_k_cu_be7af1f34cuda3std3__45__cpo4rendE[1];
.global .align 1 .b8 _ZN34_INTERNAL_85fd281c_4_k_cu_be7af1f34cuda3std3__45__cpo7crbeginE[1];
.global .align 1 .b8 _ZN34_INTERNAL_85fd281c_4_k_cu_be7af1f34cuda3std3__45__cpo5crendE[1];
.global .align 1 .b8 _ZN34_INTERNAL_85fd281c_4_k_cu_be7af1f34cuda3std3__436_GLOBAL__N__85fd281c_4_k_cu_be7af1f36ignoreE[1];
.global .align 1 .b8 _ZN34_INTERNAL_85fd281c_4_k_cu_be7af1f34cuda3std3__419piecewise_constructE[1];
.global .align 1 .b8 _ZN34_INTERNAL_85fd281c_4_k_cu_be7af1f34cuda3std3__48in_placeE[1];
.global .align 1 .b8 _ZN34_INTERNAL_85fd281c_4_k_cu_be7af1f34cuda3std3__420unreachable_sentinelE[1];
.global .align 1 .b8 _ZN34_INTERNAL_85fd281c_4_k_cu_be7af1f34cuda3std3__47nulloptE[1];
.global .align 1 .b8 _ZN34_INTERNAL_85fd281c_4_k_cu_be7af1f34cuda3std3__48unexpectE[1];
.global .align 1 .b8 _ZN34_INTERNAL_85fd281c_4_k_cu_be7af1f34cuda3std6ranges3__45__cpo4swapE[1];
.global .align 1 .b8 _ZN34_INTERNAL_85fd281c_4_k_cu_be7af1f34cuda3std6ranges3__45__cpo9iter_moveE[1];
.global .align 1 .b8 _ZN34_INTERNAL_85fd281c_4_k_cu_be7af1f34cuda3std6ranges3__45__cpo5beginE[1];
.global .align 1 .b8 _ZN34_INTERNAL_85fd281c_4_k_cu_be7af1f34cuda3std6ranges3__45__cpo3endE[1];
.global .align 1 .b8 _ZN34_INTERNAL_85fd281c_4_k_cu_be7af1f34cuda3std6ranges3__45__cpo6cbeginE[1];
.global .align 1 .b8 _ZN34_INTERNAL_85fd281c_4_k_cu_be7af1f34cuda3std6ranges3__45__cpo4cendE[1];
.global .align 1 .b8 _ZN34_INTERNAL_85fd281c_4_k_cu_be7af1f34cuda3std6ranges3__45__cpo7advanceE[1];
.global .align 1 .b8 _ZN34_INTERNAL_85fd281c_4_k_cu_be7af1f34cuda3std6ranges3__45__cpo9iter_swapE[1];
.global .align 1 .b8 _ZN34_INTERNAL_85fd281c_4_k_cu_be7af1f34cuda3std6ranges3__45__cpo4nextE[1];
.global .align 1 .b8 _ZN34_INTERNAL_85fd281c_4_k_cu_be7af1f34cuda3std6ranges3__45__cpo4prevE[1];
.global .align 1 .b8 _ZN34_INTERNAL_85fd281c_4_k_cu_be7af1f34cuda3std6ranges3__45__cpo4dataE[1];
.global .align 1 .b8 _ZN34_INTERNAL_85fd281c_4_k_cu_be7af1f34cuda3std6ranges3__45__cpo5cdataE[1];
.global .align 1 .b8 _ZN34_INTERNAL_85fd281c_4_k_cu_be7af1f34cuda3std6ranges3__45__cpo4sizeE[1];
.global .align 1 .b8 _ZN34_INTERNAL_85fd281c_4_k_cu_be7af1f34cuda3std6ranges3__45__cpo5ssizeE[1];
.global .align 1 .b8 _ZN34_INTERNAL_85fd281c_4_k_cu_be7af1f34cuda3std6ranges3__45__cpo8distanceE[1];
.global .align 1 .b8 _ZN34_INTERNAL_85fd281c_4_k_cu_be7af1f36thrust24THRUST_300001_SM_1000_NS6system6detail10sequential3seqE[1];
.global .align 1 .b8 _ZN34_INTERNAL_85fd281c_4_k_cu_be7af1f36thrust24THRUST_300001_SM_1000_NS12placeholders2_1E[1];
.global .align 1 .b8 _ZN34_INTERNAL_85fd281c_4_k_cu_be7af1f36thrust24THRUST_300001_SM_1000_NS12placeholders2_2E[1];
.global .align 1 .b8 _ZN34_INTERNAL_85fd281c_4_k_cu_be7af1f36thrust24THRUST_300001_SM_1000_NS12placeholders2_3E[1];
.global .align 1 .b8 _ZN34_INTERNAL_85fd281c_4_k_cu_be7af1f36thrust24THRUST_300001_SM_1000_NS12placeholders2_4E[1];
.global .align 1 .b8 _ZN34_INTERNAL_85fd281c_4_k_cu_be7af1f36thrust24THRUST_300001_SM_1000_NS12placeholders2_5E[1];
.global .align 1 .b8 _ZN34_INTERNAL_85fd281c_4_k_cu_be7af1f36thrust24THRUST_300001_SM_1000_NS12placeholders2_6E[1];
.global .align 1 .b8 _ZN34_INTERNAL_85fd281c_4_k_cu_be7af1f36thrust24THRUST_300001_SM_1000_NS12placeholders2_7E[1];
.global .align 1 .b8 _ZN34_INTERNAL_85fd281c_4_k_cu_be7af1f36thrust24THRUST_300001_SM_1000_NS12placeholders2_8E[1];
.global .align 1 .b8 _ZN34_INTERNAL_85fd281c_4_k_cu_be7af1f36thrust24THRUST_300001_SM_1000_NS12placeholders2_9E[1];
.global .align 1 .b8 _ZN34_INTERNAL_85fd281c_4_k_cu_be7af1f36thrust24THRUST_300001_SM_1000_NS12placeholders3_10E[1];

.visible .entry _Z15find_magnitudesPcPl(
	.param .u64 .ptr .align 1 _Z15find_magnitudesPcPl_param_0,
	.param .u64 .ptr .align 1 _Z15find_magnitudesPcPl_param_1
)
{
	.reg .pred 	%p<3>;
	.reg .b32 	%r<20>;
	.reg .b64 	%rd<10>;
	// demoted variable
	.shared .align 4 .b8 _ZZ15find_magnitudesPcPlE12temp_storage[24];
	ld.param.u64 	%rd2, [_Z15find_magnitudesPcPl_param_0];
	ld.param.u64 	%rd1, [_Z15find_magnitudesPcPl_param_1];
	cvta.to.global.u64 	%rd3, %rd2;
	mov.u32 	%r1, %tid.x;
	mov.u32 	%r2, %ctaid.x;
	shl.b32 	%r5, %r2, 7;
	add.s32 	%r6, %r5, %r1;
	mul.wide.u32 	%rd4, %r6, 4;
	add.s64 	%rd5, %rd3, %rd4;
	ld.global.u32 	%r7, [%rd5];
	popc.b32 	%r8, %r7;
	bar.sync 	0;
	// begin inline asm
	mov.u32 %r4, %laneid;
	// end inline asm
	mov.b32 	%r9, -1;
	redux.sync.add.s32 %r3, %r8, %r9;
	setp.ne.s32 	%p1, %r4, 0;
	@%p1 bra 	$L__BB0_2;
	shr.u32 	%r10, %r1, 3;
	and.b32  	%r11, %r10, 124;
	mov.u32 	%r12, _ZZ15find_magnitudesPcPlE12temp_storage;
	add.s32 	%r13, %r12, %r11;
	st.shared.u32 	[%r13+4], %r3;
$L__BB0_2:
	bar.sync 	0;
	setp.ne.s32 	%p2, %r1, 0;
	@%p2 bra 	$L__BB0_4;
	ld.shared.u32 	%r14, [_ZZ15find_magnitudesPcPlE12temp_storage+8];
	add.s32 	%r15, %r14, %r3;
	ld.shared.u32 	%r16, [_ZZ15find_magnitudesPcPlE12temp_storage+12];
	add.s32 	%r17, %r15, %r16;
	ld.shared.u32 	%r18, [_ZZ15find_magnitudesPcPlE12temp_storage+16];
	add.s32 	%r19, %r17, %r18;
	cvt.s64.s32 	%rd6, %r19;
	cvta.to.global.u64 	%rd7, %rd1;
	mul.wide.u32 	%rd8, %r2, 8;
	add.s64 	%rd9, %rd7, %rd8;
	st.global.u64 	[%rd9], %rd6;
$L__BB0_4:
	ret;

}
	// .globl	_Z15find_dice_coeffPcS_llllPlS0_S0_f
.visible .entry _Z15find_dice_coeffPcS_llllPlS0_S0_f(
	.param .u64 .ptr .align 1 _Z15find_dice_coeffPcS_llllPlS0_S0_f_param_0,
	.param .u64 .ptr .align 1 _Z15find_dice_coeffPcS_llllPlS0_S0_f_param_1,
	.param .u64 _Z15find_dice_coeffPcS_llllPlS0_S0_f_param_2,
	.param .u64 _Z15find_dice_coeffPcS_llllPlS0_S0_f_param_3,
	.param .u64 _Z15find_dice_coeffPcS_llllPlS0_S0_f_param_4,
	.param .u64 _Z15find_dice_coeffPcS_llllPlS0_S0_f_param_5,
	.param .u64 .ptr .align 1 _Z15find_dice_coeffPcS_llllPlS0_S0_f_param_6,
	.param .u64 .ptr .align 1 _Z15find_dice_coeffPcS_llllPlS0_S0_f_param_7,
	.param .u64 .ptr .align 1 _Z15find_dice_coeffPcS_llllPlS0_S0_f_param_8,
	.param .f32 _Z15find_dice_coeffPcS_llllPlS0_S0_f_param_9
)
{
	.reg .pred 	%p<8>;
	.reg .b32 	%r<24>;
	.reg .b32 	%f<5>;
	.reg .b64 	%rd<48>;
	// demoted variable
	.shared .align 4 .b8 _ZZ15find_dice_coeffPcS_llllPlS0_S0_fE12temp_storage[24];
	ld.param.u64 	%rd14, [_Z15find_dice_coeffPcS_llllPlS0_S0_f_param_2];
	ld.param.u64 	%rd15, [_Z15find_dice_coeffPcS_llllPlS0_S0_f_param_3];
	ld.param.u64 	%rd17, [_Z15find_dice_coeffPcS_llllPlS0_S0_f_param_5];
	ld.param.f32 	%f1, [_Z15find_dice_coeffPcS_llllPlS0_S0_f_param_9];
	mov.u32 	%r3, %ctaid.x;
	cvt.u64.u32 	%rd46, %r3;
	setp.le.s64 	%p1, %rd14, %rd46;
	@%p1 bra 	$L__BB1_11;
	ld.param.u64 	%rd45, [_Z15find_dice_coeffPcS_llllPlS0_S0_f_param_8];
	ld.param.u64 	%rd44, [_Z15find_dice_coeffPcS_llllPlS0_S0_f_param_7];
	ld.param.u64 	%rd41, [_Z15find_dice_coeffPcS_llllPlS0_S0_f_param_1];
	mov.u32 	%r4, %ctaid.y;
	cvt.u64.u32 	%rd2, %r4;
	mov.u32 	%r5, %tid.x;
	cvt.u64.u32 	%rd3, %r5;
	shr.u32 	%r6, %r5, 3;
	and.b32  	%r7, %r6, 124;
	mov.u32 	%r8, _ZZ15find_dice_coeffPcS_llllPlS0_S0_fE12temp_storage;
	add.s32 	%r9, %r8, %r7;
	add.s32 	%r1, %r9, 4;
	cvta.to.global.u64 	%rd4, %rd41;
	cvta.to.global.u64 	%rd5, %rd44;
	cvta.to.global.u64 	%rd6, %rd45;
	cvt.u32.u64 	%r16, %rd3;
$L__BB1_2:
	setp.le.s64 	%p2, %rd15, %rd2;
	@%p2 bra 	$L__BB1_10;
	ld.param.u64 	%rd40, [_Z15find_dice_coeffPcS_llllPlS0_S0_f_param_0];
	shl.b64 	%rd21, %rd46, 7;
	add.s64 	%rd22, %rd21, %rd3;
	cvta.to.global.u64 	%rd23, %rd40;
	shl.b64 	%rd24, %rd22, 2;
	add.s64 	%rd8, %rd23, %rd24;
	mov.u64 	%rd47, %rd2;
$L__BB1_4:
	ld.global.u32 	%r11, [%rd8];
	shl.b64 	%rd25, %rd47, 7;
	add.s64 	%rd26, %rd25, %rd3;
	shl.b64 	%rd27, %rd26, 2;
	add.s64 	%rd28, %rd4, %rd27;
	ld.global.u32 	%r12, [%rd28];
	and.b32  	%r13, %r12, %r11;
	popc.b32 	%r14, %r13;
	bar.sync 	0;
	// begin inline asm
	mov.u32 %r10, %laneid;
	// end inline asm
	mov.b32 	%r15, -1;
	redux.sync.add.s32 %r2, %r14, %r15;
	setp.ne.s32 	%p3, %r10, 0;
	@%p3 bra 	$L__BB1_6;
	st.shared.u32 	[%r1], %r2;
$L__BB1_6:
	setp.ne.s32 	%p4, %r16, 0;
	bar.sync 	0;
	@%p4 bra 	$L__BB1_9;
	ld.param.u64 	%rd43, [_Z15find_dice_coeffPcS_llllPlS0_S0_f_param_6];
	ld.shared.u32 	%r17, [_ZZ15find_dice_coeffPcS_llllPlS0_S0_fE12temp_storage+8];
	add.s32 	%r18, %r17, %r2;
	ld.shared.u32 	%r19, [_ZZ15find_dice_coeffPcS_llllPlS0_S0_fE12temp_storage+12];
	add.s32 	%r20, %r18, %r19;
	ld.shared.u32 	%r21, [_ZZ15find_dice_coeffPcS_llllPlS0_S0_fE12temp_storage+16];
	add.s32 	%r22, %r20, %r21;
	shl.b32 	%r23, %r22, 1;
	cvt.rn.f32.s32 	%f2, %r23;
	cvta.to.global.u64 	%rd29, %rd43;
	shl.b64 	%rd30, %rd46, 3;
	add.s64 	%rd31, %rd29, %rd30;
	ld.global.u64 	%rd32, [%rd31];
	shl.b64 	%rd33, %rd47, 3;
	add.s64 	%rd34, %rd5, %rd33;
	ld.global.u64 	%rd35, [%rd34];
	add.s64 	%rd36, %rd35, %rd32;
	cvt.rn.f32.s64 	%f3, %rd36;
	mul.f32 	%f4, %f1, %f3;
	setp.gtu.f32 	%p5, %f4, %f2;
	@%p5 bra 	$L__BB1_9;
	add.s64 	%rd37, %rd47, 1;
	shl.b64 	%rd38, %rd46, 3;
	add.s64 	%rd39, %rd6, %rd38;
	st.global.u64 	[%rd39], %rd37;
$L__BB1_9:
	add.s64 	%rd47, %rd47, %rd17;
	setp.lt.s64 	%p6, %rd47, %rd15;
	@%p6 bra 	$L__BB1_4;
$L__BB1_10:
	ld.param.u64 	%rd42, [_Z15find_dice_coeffPcS_llllPlS0_S0_f_param_4];
	add.s64 	%rd46, %rd46, %rd42;
	setp.lt.s64 	%p7, %rd46, %rd14;
	@%p7 bra 	$L__BB1_2;
$L__BB1_11:
	ret;

}
	// .globl	_ZN3cub18CUB_300001_SM_10006detail11EmptyKernelIvEEvv
.visible .entry _ZN3cub18CUB_300001_SM_10006detail11EmptyKernelIvEEvv()
{


	ret;

}


// ===== COMPILED SASS (sm_100) =====

	.target	sm_100

	.elftype	@"ET_EXEC"


//--------------------- .note.nv.tkinfo           --------------------------
	.section	.note.nv.tkinfo,"",@"SHT_NOTE"
	.sectionflags	@"SHF_NOTE_NV_TKINFO"
	.tkinfo
        /*0018*/ 	.word	0x00000002
        /*0030*/ 	.string	""
        /*0030*/ 	.string	"ptxas"
        /*0030*/ 	.string	"Cuda compilation tools, release 13.0, V13.0.88"
        /*0030*/ 	.string	"Build cuda_13.0.r13.0/compiler.36424714_0"
        /*0030*/ 	.string	"-arch sm_100 -m 64 "



//--------------------- .note.nv.cuinfo           --------------------------
	.section	.note.nv.cuinfo,"",@"SHT_NOTE"
	.sectionflags	@"SHF_NOTE_NV_CUINFO"
        /*0018*/ 	.short	0x0002
        /*001a*/ 	.short	0x0064
        /*001c*/ 	.short	0x0082
	.zero		2


//--------------------- .nv.info                  --------------------------
	.section	.nv.info,"",@"SHT_CUDA_INFO"
	.align	4


	//----- nvinfo : EIATTR_REGCOUNT
	.align		4
        /*0000*/ 	.byte	0x04, 0x2f
        /*0002*/ 	.short	(.L_41 - .L_40)
	.align		4
.L_40:
        /*0004*/ 	.word	index@(_Z15find_magnitudesPcPl)
        /*0008*/ 	.word	0x0000000b


	//----- nvinfo : EIATTR_FRAME_SIZE
	.align		4
.L_41:
        /*000c*/ 	.byte	0x04, 0x11
        /*000e*/ 	.short	(.L_43 - .L_42)
	.align		4
.L_42:
        /*0010*/ 	.word	index@(_Z15find_magnitudesPcPl)
        /*0014*/ 	.word	0x00000000


	//----- nvinfo : EIATTR_REGCOUNT
	.align		4
.L_43:
        /*0018*/ 	.byte	0x04, 0x2f
        /*001a*/ 	.short	(.L_45 - .L_44)
	.align		4
.L_44:
        /*001c*/ 	.word	index@(_Z15find_dice_coeffPcS_llllPlS0_S0_f)
        /*0020*/ 	.word	0x0000001e


	//----- nvinfo : EIATTR_FRAME_SIZE
	.align		4
.L_45:
        /*0024*/ 	.byte	0x04, 0x11
        /*0026*/ 	.short	(.L_47 - .L_46)
	.align		4
.L_46:
        /*0028*/ 	.word	index@(_Z15find_dice_coeffPcS_llllPlS0_S0_f)
        /*002c*/ 	.word	0x00000000


	//----- nvinfo : EIATTR_REGCOUNT
	.align		4
.L_47:
        /*0030*/ 	.byte	0x04, 0x2f
        /*0032*/ 	.short	(.L_49 - .L_48)
	.align		4
.L_48:
        /*0034*/ 	.word	index@(_ZN3cub18CUB_300001_SM_10006detail11EmptyKernelIvEEvv)
        /*0038*/ 	.word	0x00000004


	//----- nvinfo : EIATTR_FRAME_SIZE
	.align		4
.L_49:
        /*003c*/ 	.byte	0x04, 0x11
        /*003e*/ 	.short	(.L_51 - .L_50)
	.align		4
.L_50:
        /*0040*/ 	.word	index@(_ZN3cub18CUB_300001_SM_10006detail11EmptyKernelIvEEvv)
        /*0044*/ 	.word	0x00000000


	//----- nvinfo : EIATTR_MIN_STACK_SIZE
	.align		4
.L_51:
        /*0048*/ 	.byte	0x04, 0x12
        /*004a*/ 	.short	(.L_53 - .L_52)
	.align		4
.L_52:
        /*004c*/ 	.word	index@(_ZN3cub18CUB_300001_SM_10006detail11EmptyKernelIvEEvv)
        /*0050*/ 	.word	0x00000000


	//----- nvinfo : EIATTR_MIN_STACK_SIZE
	.align		4
.L_53:
        /*0054*/ 	.byte	0x04, 0x12
        /*0056*/ 	.short	(.L_55 - .L_54)
	.align		4
.L_54:
        /*0058*/ 	.word	index@(_Z15find_dice_coeffPcS_llllPlS0_S0_f)
        /*005c*/ 	.word	0x00000000


	//----- nvinfo : EIATTR_MIN_STACK_SIZE
	.align		4
.L_55:
        /*0060*/ 	.byte	0x04, 0x12
        /*0062*/ 	.short	(.L_57 - .L_56)
	.align		4
.L_56:
        /*0064*/ 	.word	index@(_Z15find_magnitudesPcPl)
        /*0068*/ 	.word	0x00000000
.L_57:


//--------------------- .nv.compat                --------------------------
	.section	.nv.compat,"",@"SHT_CUDA_COMPAT_INFO"
	.align	4
        /*0000*/ 	.byte	0x02, 0x09, 0x00, 0x00, 0x02, 0x02, 0x01, 0x00, 0x02, 0x05, 0x05, 0x00, 0x03, 0x07, 0x01, 0x01
        /*0010*/ 	.byte	0x02, 0x03, 0x00, 0x00, 0x02, 0x06, 0x01, 0x00, 0x04, 0x0b, 0x08, 0x00, 0x09, 0x00, 0x00, 0x00
        /*0020*/ 	.byte	0x00, 0x00, 0x00, 0x00


//--------------------- .nv.info._ZN3cub18CUB_300001_SM_10006detail11EmptyKernelIvEEvv --------------------------
	.section	.nv.info._ZN3cub18CUB_300001_SM_10006detail11EmptyKernelIvEEvv,"",@"SHT_CUDA_INFO"
	.sectionflags	@""
	.align	4


	//----- nvinfo : EIATTR_CUDA_API_VERSION
	.align		4
        /*0000*/ 	.byte	0x04, 0x37
        /*0002*/ 	.short	(.L_59 - .L_58)
.L_58:
        /*0004*/ 	.word	0x00000082


	//----- nvinfo : EIATTR_SPARSE_MMA_MASK
	.align		4
.L_59:
        /*0008*/ 	.byte	0x03, 0x50
        /*000a*/ 	.short	0x0000


	//----- nvinfo : EIATTR_MAXREG_COUNT
	.align		4
        /*000c*/ 	.byte	0x03, 0x1b
        /*000e*/ 	.short	0x00ff


	//----- nvinfo : EIATTR_MERCURY_ISA_VERSION
	.align		4
        /*0010*/ 	.byte	0x03, 0x5f
        /*0012*/ 	.short	0x0101


	//----- nvinfo : EIATTR_VRC_CTA_INIT_COUNT
	.align		4
        /*0014*/ 	.byte	0x02, 0x4a
	.zero		1
	.zero		1


	//----- nvinfo : EIATTR_EXIT_INSTR_OFFSETS
	.align		4
        /*0018*/ 	.byte	0x04, 0x1c
        /*001a*/ 	.short	(.L_61 - .L_60)


	//   ....[0]....
.L_60:
        /*001c*/ 	.word	0x00000010


	//----- nvinfo : EIATTR_SW_WAR
	.align		4
.L_61:
        /*0020*/ 	.byte	0x04, 0x36
        /*0022*/ 	.short	(.L_63 - .L_62)
.L_62:
        /*0024*/ 	.word	0x00000008
.L_63:


//--------------------- .nv.info._Z15find_dice_coeffPcS_llllPlS0_S0_f --------------------------
	.section	.nv.info._Z15find_dice_coeffPcS_llllPlS0_S0_f,"",@"SHT_CUDA_INFO"
	.sectionflags	@""
	.align	4


	//----- nvinfo : EIATTR_CUDA_API_VERSION
	.align		4
        /*0000*/ 	.byte	0x04, 0x37
        /*0002*/ 	.short	(.L_65 - .L_64)
.L_64:
        /*0004*/ 	.word	0x00000082


	//----- nvinfo : EIATTR_KPARAM_INFO
	.align		4
.L_65:
        /*0008*/ 	.byte	0x04, 0x17
        /*000a*/ 	.short	(.L_67 - .L_66)
.L_66:
        /*000c*/ 	.word	0x00000000
        /*0010*/ 	.short	0x0009
        /*0012*/ 	.short	0x0048
        /*0014*/ 	.byte	0x00, 0xf0, 0x11, 0x00


	//----- nvinfo : EIATTR_KPARAM_INFO
	.align		4
.L_67:
        /*0018*/ 	.byte	0x04, 0x17
        /*001a*/ 	.short	(.L_69 - .L_68)
.L_68:
        /*001c*/ 	.word	0x00000000
        /*0020*/ 	.short	0x0008
        /*0022*/ 	.short	0x0040
        /*0024*/ 	.byte	0x00, 0xf5, 0x21, 0x00


	//----- nvinfo : EIATTR_KPARAM_INFO
	.align		4
.L_69:
        /*0028*/ 	.byte	0x04, 0x17
        /*002a*/ 	.short	(.L_71 - .L_70)
.L_70:
        /*002c*/ 	.word	0x00000000
        /*0030*/ 	.short	0x0007
        /*0032*/ 	.short	0x0038
        /*0034*/ 	.byte	0x00, 0xf5, 0x21, 0x00


	//----- nvinfo : EIATTR_KPARAM_INFO
	.align		4
.L_71:
        /*0038*/ 	.byte	0x04, 0x17
        /*003a*/ 	.short	(.L_73 - .L_72)
.L_72:
        /*003c*/ 	.word	0x00000000
        /*0040*/ 	.short	0x0006
        /*0042*/ 	.short	0x0030
        /*0044*/ 	.byte	0x00, 0xf5, 0x21, 0x00


	//----- nvinfo : EIATTR_KPARAM_INFO
	.align		4
.L_73:
        /*0048*/ 	.byte	0x04, 0x17
        /*004a*/ 	.short	(.L_75 - .L_74)
.L_74:
        /*004c*/ 	.word	0x00000000
        /*0050*/ 	.short	0x0005
        /*0052*/ 	.short	0x0028
        /*0054*/ 	.byte	0x00, 0xf0, 0x21, 0x00


	//----- nvinfo : EIATTR_KPARAM_INFO
	.align		4
.L_75:
        /*0058*/ 	.byte	0x04, 0x17
        /*005a*/ 	.short	(.L_77 - .L_76)
.L_76:
        /*005c*/ 	.word	0x00000000
        /*0060*/ 	.short	0x0004
        /*0062*/ 	.short	0x0020
        /*0064*/ 	.byte	0x00, 0xf0, 0x21, 0x00


	//----- nvinfo : EIATTR_KPARAM_INFO
	.align		4
.L_77:
        /*0068*/ 	.byte	0x04, 0x17
        /*006a*/ 	.short	(.L_79 - .L_78)
.L_78:
        /*006c*/ 	.word	0x00000000
        /*0070*/ 	.short	0x0003
        /*0072*/ 	.short	0x0018
        /*0074*/ 	.byte	0x00, 0xf0, 0x21, 0x00


	//----- nvinfo : EIATTR_KPARAM_INFO
	.align		4
.L_79:
        /*0078*/ 	.byte	0x04, 0x17
        /*007a*/ 	.short	(.L_81 - .L_80)
.L_80:
        /*007c*/ 	.word	0x00000000
        /*0080*/ 	.short	0x0002
        /*0082*/ 	.short	0x0010
        /*0084*/ 	.byte	0x00, 0xf0, 0x21, 0x00


	//----- nvinfo : EIATTR_KPARAM_INFO
	.align		4
.L_81:
        /*0088*/ 	.byte	0x04, 0x17
        /*008a*/ 	.short	(.L_83 - .L_82)
.L_82:
        /*008c*/ 	.word	0x00000000
        /*0090*/ 	.short	0x0001
        /*0092*/ 	.short	0x0008
        /*0094*/ 	.byte	0x00, 0xf5, 0x21, 0x00


	//----- nvinfo : EIATTR_KPARAM_INFO
	.align		4
.L_83:
        /*0098*/ 	.byte	0x04, 0x17
        /*009a*/ 	.short	(.L_85 - .L_84)
.L_84:
        /*009c*/ 	.word	0x00000000
        /*00a0*/ 	.short	0x0000
        /*00a2*/ 	.short	0x0000
        /*00a4*/ 	.byte	0x00, 0xf5, 0x21, 0x00


	//----- nvinfo : EIATTR_SPARSE_MMA_MASK
	.align		4
.L_85:
        /*00a8*/ 	.byte	0x03, 0x50
        /*00aa*/ 	.short	0x0000


	//----- nvinfo : EIATTR_MAXREG_COUNT
	.align		4
        /*00ac*/ 	.byte	0x03, 0x1b
        /*00ae*/ 	.short	0x00ff


	//----- nvinfo : EIATTR_NUM_BARRIERS
	.align		4
        /*00b0*/ 	.byte	0x02, 0x4c
        /*00b2*/ 	.byte	0x01
	.zero		1


	//----- nvinfo : EIATTR_MERCURY_ISA_VERSION
	.align		4
        /*00b4*/ 	.byte	0x03, 0x5f
        /*00b6*/ 	.short	0x0101


	//----- nvinfo : EIATTR_COOP_GROUP_MASK_REGIDS
	.align		4
        /*00b8*/ 	.byte	0x04, 0x29
        /*00ba*/ 	.short	(.L_87 - .L_86)


	//   ....[0]....
.L_86:
        /*00bc*/ 	.word	0xffffffff


	//----- nvinfo : EIATTR_COOP_GROUP_INSTR_OFFSETS
	.align		4
.L_87:
        /*00c0*/ 	.byte	0x04, 0x28
        /*00c2*/ 	.short	(.L_89 - .L_88)


	//   ....[0]....
.L_88:
        /*00c4*/ 	.word	0x000002f0


	//----- nvinfo : EIATTR_VRC_CTA_INIT_COUNT
	.align		4
.L_89:
        /*00c8*/ 	.byte	0x02, 0x4a
	.zero		1
	.zero		1


	//----- nvinfo : EIATTR_EXIT_INSTR_OFFSETS
	.align		4
        /*00cc*/ 	.byte	0x04, 0x1c
        /*00ce*/ 	.short	(.L_91 - .L_90)


	//   ....[0]....
.L_90:
        /*00d0*/ 	.word	0x00000050


	//   ....[1]....
        /*00d4*/ 	.word	0x000005b0


	//----- nvinfo : EIATTR_CRS_STACK_SIZE
	.align		4
.L_91:
        /*00d8*/ 	.byte	0x04, 0x1e
        /*00da*/ 	.short	(.L_93 - .L_92)
.L_92:
        /*00dc*/ 	.word	0x00000000


	//----- nvinfo : EIATTR_CBANK_PARAM_SIZE
	.align		4
.L_93:
        /*00e0*/ 	.byte	0x03, 0x19
        /*00e2*/ 	.short	0x004c


	//----- nvinfo : EIATTR_PARAM_CBANK
	.align		4
        /*00e4*/ 	.byte	0x04, 0x0a
        /*00e6*/ 	.short	(.L_95 - .L_94)
	.align		4
.L_94:
        /*00e8*/ 	.word	index@(.nv.constant0._Z15find_dice_coeffPcS_llllPlS0_S0_f)
        /*00ec*/ 	.short	0x0380
        /*00ee*/ 	.short	0x004c


	//----- nvinfo : EIATTR_SW_WAR
	.align		4
.L_95:
        /*00f0*/ 	.byte	0x04, 0x36
        /*00f2*/ 	.short	(.L_97 - .L_96)
.L_96:
        /*00f4*/ 	.word	0x00000008
.L_97:


//--------------------- .nv.info._Z15find_magnitudesPcPl --------------------------
	.section	.nv.info._Z15find_magnitudesPcPl,"",@"SHT_CUDA_INFO"
	.sectionflags	@""
	.align	4


	//----- nvinfo : EIATTR_CUDA_API_VERSION
	.align		4
        /*0000*/ 	.byte	0x04, 0x37
        /*0002*/ 	.short	(.L_99 - .L_98)
.L_98:
        /*0004*/ 	.word	0x00000082


	//----- nvinfo : EIATTR_KPARAM_INFO
	.align		4
.L_99:
        /*0008*/ 	.byte	0x04, 0x17
        /*000a*/ 	.short	(.L_101 - .L_100)
.L_100:
        /*000c*/ 	.word	0x00000000
        /*0010*/ 	.short	0x0001
        /*0012*/ 	.short	0x0008
        /*0014*/ 	.byte	0x00, 0xf5, 0x21, 0x00


	//----- nvinfo : EIATTR_KPARAM_INFO
	.align		4
.L_101:
        /*0018*/ 	.byte	0x04, 0x17
        /*001a*/ 	.short	(.L_103 - .L_102)
.L_102:
        /*001c*/ 	.word	0x00000000
        /*0020*/ 	.short	0x0000
        /*0022*/ 	.short	0x0000
        /*0024*/ 	.byte	0x00, 0xf5, 0x21, 0x00


	//----- nvinfo : EIATTR_SPARSE_MMA_MASK
	.align		4
.L_103:
        /*0028*/ 	.byte	0x03, 0x50
        /*002a*/ 	.short	0x0000


	//----- nvinfo : EIATTR_MAXREG_COUNT
	.align		4
        /*002c*/ 	.byte	0x03, 0x1b
        /*002e*/ 	.short	0x00ff


	//----- nvinfo : EIATTR_NUM_BARRIERS
	.align		4
        /*0030*/ 	.byte	0x02, 0x4c
        /*0032*/ 	.byte	0x01
	.zero		1


	//----- nvinfo : EIATTR_MERCURY_ISA_VERSION
	.align		4
        /*0034*/ 	.byte	0x03, 0x5f
        /*0036*/ 	.short	0x0101


	//----- nvinfo : EIATTR_COOP_GROUP_MASK_REGIDS
	.align		4
        /*0038*/ 	.byte	0x04, 0x29
        /*003a*/ 	.short	(.L_105 - .L_104)


	//   ....[0]....
.L_104:
        /*003c*/ 	.word	0xffffffff


	//----- nvinfo : EIATTR_COOP_GROUP_INSTR_OFFSETS
	.align		4
.L_105:
        /*0040*/ 	.byte	0x04, 0x28
        /*0042*/ 	.short	(.L_107 - .L_106)


	//   ....[0]....
.L_106:
        /*0044*/ 	.word	0x00000130


	//----- nvinfo : EIATTR_VRC_CTA_INIT_COUNT
	.align		4
.L_107:
        /*0048*/ 	.byte	0x02, 0x4a
	.zero		1
	.zero		1


	//----- nvinfo : EIATTR_EXIT_INSTR_OFFSETS
	.align		4
        /*004c*/ 	.byte	0x04, 0x1c
        /*004e*/ 	.short	(.L_109 - .L_108)


	//   ....[0]....
.L_108:
        /*0050*/ 	.word	0x00000170


	//   ....[1]....
        /*0054*/ 	.word	0x00000230


	//----- nvinfo : EIATTR_CBANK_PARAM_SIZE
	.align		4
.L_109:
        /*0058*/ 	.byte	0x03, 0x19
        /*005a*/ 	.short	0x0010


	//----- nvinfo : EIATTR_PARAM_CBANK
	.align		4
        /*005c*/ 	.byte	0x04, 0x0a
        /*005e*/ 	.short	(.L_111 - .L_110)
	.align		4
.L_110:
        /*0060*/ 	.word	index@(.nv.constant0._Z15find_magnitudesPcPl)
        /*0064*/ 	.short	0x0380
        /*0066*/ 	.short	0x0010


	//----- nvinfo : EIATTR_SW_WAR
	.align		4
.L_111:
        /*0068*/ 	.byte	0x04, 0x36
        /*006a*/ 	.short	(.L_113 - .L_112)
.L_112:
        /*006c*/ 	.word	0x00000008
.L_113:


//--------------------- .nv.callgraph             --------------------------
	.section	.nv.callgraph,"",@"SHT_CUDA_CALLGRAPH"
	.align	4
	.sectionentsize	8
	.align		4
        /*0000*/ 	.word	0x00000000
	.align		4
        /*0004*/ 	.word	0xffffffff
	.align		4
        /*0008*/ 	.word	0x00000000
	.align		4
        /*000c*/ 	.word	0xfffffffe
	.align		4
        /*0010*/ 	.word	0x00000000
	.align		4
        /*0014*/ 	.word	0xfffffffd
	.align		4
        /*0018*/ 	.word	0x00000000
	.align		4
        /*001c*/ 	.word	0xfffffffc


//--------------------- .nv.constant4             --------------------------
	.section	.nv.constant4,"a",@progbits
	.align	8
	.align		8
.nv.constant4:
        /*0000*/ 	.dword	_ZN34_INTERNAL_85fd281c_4_k_cu_be7af1f34cuda3std3__45__cpo5beginE
	.align		8
        /*0008*/ 	.dword	_ZN34_INTERNAL_85fd281c_4_k_cu_be7af1f34cuda3std3__45__cpo3endE
	.align		8
        /*0010*/ 	.dword	_ZN34_INTERNAL_85fd281c_4_k_cu_be7af1f34cuda3std3__45__cpo6cbeginE
	.align		8
        /*0018*/ 	.dword	_ZN34_INTERNAL_85fd281c_4_k_cu_be7af1f34cuda3std3__45__cpo4cendE
	.align		8
        /*0020*/ 	.dword	_ZN34_INTERNAL_85fd281c_4_k_cu_be7af1f34cuda3std3__45__cpo6rbeginE
	.align		8
        /*0028*/ 	.dword	_ZN34_INTERNAL_85fd281c_4_k_cu_be7af1f34cuda3std3__45__cpo4rendE
	.align		8
        /*0030*/ 	.dword	_ZN34_INTERNAL_85fd281c_4_k_cu_be7af1f34cuda3std3__45__cpo7crbeginE
	.align		8
        /*0038*/ 	.dword	_ZN34_INTERNAL_85fd281c_4_k_cu_be7af1f34cuda3std3__45__cpo5crendE
	.align		8
        /*0040*/ 	.dword	_ZN34_INTERNAL_85fd281c_4_k_cu_be7af1f34cuda3std3__436_GLOBAL__N__85fd281c_4_k_cu_be7af1f36ignoreE
	.align		8
        /*0048*/ 	.dword	_ZN34_INTERNAL_85fd281c_4_k_cu_be7af1f34cuda3std3__419piecewise_constructE
	.align		8
        /*0050*/ 	.dword	_ZN34_INTERNAL_85fd281c_4_k_cu_be7af1f34cuda3std3__48in_placeE
	.align		8
        /*0058*/ 	.dword	_ZN34_INTERNAL_85fd281c_4_k_cu_be7af1f34cuda3std3__420unreachable_sentinelE
	.align		8
        /*0060*/ 	.dword	_ZN34_INTERNAL_85fd281c_4_k_cu_be7af1f34cuda3std3__47nulloptE
	.align		8
        /*0068*/ 	.dword	_ZN34_INTERNAL_85fd281c_4_k_cu_be7af1f34cuda3std3__48unexpectE
	.align		8
        /*0070*/ 	.dword	_ZN34_INTERNAL_85fd281c_4_k_cu_be7af1f34cuda3std6ranges3__45__cpo4swapE
	.align		8
        /*0078*/ 	.dword	_ZN34_INTERNAL_85fd281c_4_k_cu_be7af1f34cuda3std6ranges3__45__cpo9iter_moveE
	.align		8
        /*0080*/ 	.dword	_ZN34_INTERNAL_85fd281c_4_k_cu_be7af1f34cuda3std6ranges3__45__cpo5beginE
	.align		8
        /*0088*/ 	.dword	_ZN34_INTERNAL_85fd281c_4_k_cu_be7af1f34cuda3std6ranges3__45__cpo3endE
	.align		8
        /*0090*/ 	.dword	_ZN34_INTERNAL_85fd281c_4_k_cu_be7af1f34cuda3std6ranges3__45__cpo6cbeginE
	.align		8
        /*0098*/ 	.dword	_ZN34_INTERNAL_85fd281c_4_k_cu_be7af1f34cuda3std6ranges3__45__cpo4cendE
	.align		8
        /*00a0*/ 	.dword	_ZN34_INTERNAL_85fd281c_4_k_cu_be7af1f34cuda3std6ranges3__45__cpo7advanceE
	.align		8
        /*00a8*/ 	.dword	_ZN34_INTERNAL_85fd281c_4_k_cu_be7af1f34cuda3std6ranges3__45__cpo9iter_swapE
	.align		8
        /*00b0*/ 	.dword	_ZN34_INTERNAL_85fd281c_4_k_cu_be7af1f34cuda3std6ranges3__45__cpo4nextE
	.align		8
        /*00b8*/ 	.dword	_ZN34_INTERNAL_85fd281c_4_k_cu_be7af1f34cuda3std6ranges3__45__cpo4prevE
	.align		8
        /*00c0*/ 	.dword	_ZN34_INTERNAL_85fd281c_4_k_cu_be7af1f34cuda3std6ranges3__45__cpo4dataE
	.align		8
        /*00c8*/ 	.dword	_ZN34_INTERNAL_85fd281c_4_k_cu_be7af1f34cuda3std6ranges3__45__cpo5cdataE
	.align		8
        /*00d0*/ 	.dword	_ZN34_INTERNAL_85fd281c_4_k_cu_be7af1f34cuda3std6ranges3__45__cpo4sizeE
	.align		8
        /*00d8*/ 	.dword	_ZN34_INTERNAL_85fd281c_4_k_cu_be7af1f34cuda3std6ranges3__45__cpo5ssizeE
	.align		8
        /*00e0*/ 	.dword	_ZN34_INTERNAL_85fd281c_4_k_cu_be7af1f34cuda3std6ranges3__45__cpo8distanceE
	.align		8
        /*00e8*/ 	.dword	_ZN34_INTERNAL_85fd281c_4_k_cu_be7af1f36thrust24THRUST_300001_SM_1000_NS6system6detail10sequential3seqE
	.align		8
        /*00f0*/ 	.dword	_ZN34_INTERNAL_85fd281c_4_k_cu_be7af1f36thrust24THRUST_300001_SM_1000_NS12placeholders2_1E
	.align		8
        /*00f8*/ 	.dword	_ZN34_INTERNAL_85fd281c_4_k_cu_be7af1f36thrust24THRUST_300001_SM_1000_NS12placeholders2_2E
	.align		8
        /*0100*/ 	.dword	_ZN34_INTERNAL_85fd281c_4_k_cu_be7af1f36thrust24THRUST_300001_SM_1000_NS12placeholders2_3E
	.align		8
        /*0108*/ 	.dword	_ZN34_INTERNAL_85fd281c_4_k_cu_be7af1f36thrust24THRUST_300001_SM_1000_NS12placeholders2_4E
	.align		8
        /*0110*/ 	.dword	_ZN34_INTERNAL_85fd281c_4_k_cu_be7af1f36thrust24THRUST_300001_SM_1000_NS12placeholders2_5E
	.align		8
        /*0118*/ 	.dword	_ZN34_INTERNAL_85fd281c_4_k_cu_be7af1f36thrust24THRUST_300001_SM_1000_NS12placeholders2_6E
	.align		8
        /*0120*/ 	.dword	_ZN34_INTERNAL_85fd281c_4_k_cu_be7af1f36thrust24THRUST_300001_SM_1000_NS12placeholders2_7E
	.align		8
        /*0128*/ 	.dword	_ZN34_INTERNAL_85fd281c_4_k_cu_be7af1f36thrust24THRUST_300001_SM_1000_NS12placeholders2_8E
	.align		8
        /*0130*/ 	.dword	_ZN34_INTERNAL_85fd281c_4_k_cu_be7af1f36thrust24THRUST_300001_SM_1000_NS12placeholders2_9E
	.align		8
        /*0138*/ 	.dword	_ZN34_INTERNAL_85fd281c_4_k_cu_be7af1f36thrust24THRUST_300001_SM_1000_NS12placeholders3_10E


//--------------------- .text._ZN3cub18CUB_300001_SM_10006detail11EmptyKernelIvEEvv --------------------------
	.section	.text._ZN3cub18CUB_300001_SM_10006detail11EmptyKernelIvEEvv,"ax",@progbits
	.align	128
        .global         _ZN3cub18CUB_300001_SM_10006detail11EmptyKernelIvEEvv
        .type           _ZN3cub18CUB_300001_SM_10006detail11EmptyKernelIvEEvv,@function
        .size           _ZN3cub18CUB_300001_SM_10006detail11EmptyKernelIvEEvv,(.L_x_8 - _ZN3cub18CUB_300001_SM_10006detail11EmptyKernelIvEEvv)
        .other          _ZN3cub18CUB_300001_SM_10006detail11EmptyKernelIvEEvv,@"STO_CUDA_ENTRY STV_DEFAULT"
_ZN3cub18CUB_300001_SM_10006detail11EmptyKernelIvEEvv:
.text._ZN3cub18CUB_300001_SM_10006detail11EmptyKernelIvEEvv:
[----:B------:R-:W-:Y:S01]  /*0000*/  LDC R1, c[0x0][0x37c] ;  /* 0x0000df00ff017b82 */ /* 0x000fe20000000800 */
[----:B------:R-:W-:Y:S05]  /*0010*/  EXIT ;  /* 0x000000000000794d */ /* 0x000fea0003800000 */
.L_x_0:
[----:B------:R-:W-:-:S00]  /*0020*/  BRA `(.L_x_0) ;  /* 0xfffffffc00fc7947 */ /* 0x000fc0000383ffff */
[----:B------:R-:W-:-:S00]  /*0030*/  NOP ;  /* 0x0000000000007918 */ /* 0x000fc00000000000 */
        /* <DEDUP_REMOVED lines=12> */
.L_x_8:


//--------------------- .text._Z15find_dice_coeffPcS_llllPlS0_S0_f --------------------------
	.section	.text._Z15find_dice_coeffPcS_llllPlS0_S0_f,"ax",@progbits
	.align	128
        .global         _Z15find_dice_coeffPcS_llllPlS0_S0_f
        .type           _Z15find_dice_coeffPcS_llllPlS0_S0_f,@function
        .size           _Z15find_dice_coeffPcS_llllPlS0_S0_f,(.L_x_9 - _Z15find_dice_coeffPcS_llllPlS0_S0_f)
        .other          _Z15find_dice_coeffPcS_llllPlS0_S0_f,@"STO_CUDA_ENTRY STV_DEFAULT"
_Z15find_dice_coeffPcS_llllPlS0_S0_f:
.text._Z15find_dice_coeffPcS_llllPlS0_S0_f:
[----:B------:R-:W-:Y:S08]  /*0000*/  LDC R1, c[0x0][0x37c] ;  /* 0x0000df00ff017b82 */ /* 0x000ff00000000800 */
[----:B------:R-:W0:Y:S08]  /*0010*/  S2UR UR6, SR_CTAID.X ;  /* 0x00000000000679c3 */ /* 0x000e300000002500 */
[----:B------:R-:W0:Y:S02]  /*0020*/  LDC.64 R2, c[0x0][0x390] ;  /* 0x0000e400ff027b82 */ /* 0x000e240000000a00 */
[----:B0-----:R-:W-:-:S04]  /*0030*/  ISETP.LE.U32.AND P0, PT, R2, UR6, PT ;  /* 0x0000000602007c0c */ /* 0x001fc8000bf03070 */
[----:B------:R-:W-:-:S13]  /*0040*/  ISETP.GE.AND.EX P0, PT, RZ, R3, PT, P0 ;  /* 0x00000003ff00720c */ /* 0x000fda0003f06300 */
[----:B------:R-:W-:Y:S05]  /*0050*/  @P0 EXIT ;  /* 0x000000000000094d */ /* 0x000fea0003800000 */
[----:B------:R-:W0:Y:S01]  /*0060*/  S2R R0, SR_TID.X ;  /* 0x0000000000007919 */ /* 0x000e220000002100 */
[----:B------:R-:W1:Y:S01]  /*0070*/  S2UR UR5, SR_CgaCtaId ;  /* 0x00000000000579c3 */ /* 0x000e620000008800 */
[----:B------:R-:W-:Y:S01]  /*0080*/  IMAD.U32 R19, RZ, RZ, UR6 ;  /* 0x00000006ff137e24 */ /* 0x000fe2000f8e00ff */
[----:B------:R-:W-:Y:S01]  /*0090*/  UMOV UR4, 0x400 ;  /* 0x0000040000047882 */ /* 0x000fe20000000000 */
[----:B------:R-:W-:Y:S01]  /*00a0*/  IMAD.MOV.U32 R18, RZ, RZ, RZ ;  /* 0x000000ffff127224 */ /* 0x000fe200078e00ff */
[----:B------:R-:W2:Y:S04]  /*00b0*/  LDCU.64 UR8, c[0x0][0x358] ;  /* 0x00006b00ff0877ac */ /* 0x000ea80008000a00 */
[----:B------:R-:W3:Y:S01]  /*00c0*/  S2UR UR7, SR_CTAID.Y ;  /* 0x00000000000779c3 */ /* 0x000ee20000002600 */
[----:B-1----:R-:W-:Y:S01]  /*00d0*/  ULEA UR4, UR5, UR4, 0x18 ;  /* 0x0000000405047291 */ /* 0x002fe2000f8ec0ff */
[----:B0-----:R-:W-:-:S04]  /*00e0*/  SHF.R.U32.HI R20, RZ, 0x3, R0 ;  /* 0x00000003ff147819 */ /* 0x001fc80000011600 */
[----:B--23--:R-:W-:-:S07]  /*00f0*/  LOP3.LUT R20, R20, 0x7c, RZ, 0xc0, !PT ;  /* 0x0000007c14147812 */ /* 0x00cfce00078ec0ff */
.L_x_5:
[----:B0-----:R-:W0:Y:S02]  /*0100*/  LDCU.64 UR10, c[0x0][0x398] ;  /* 0x00007300ff0a77ac */ /* 0x001e240008000a00 */
[----:B0-----:R-:W-:-:S04]  /*0110*/  UISETP.GE.U32.AND UP0, UPT, UR7, UR10, UPT ;  /* 0x0000000a0700728c */ /* 0x001fc8000bf06070 */
[----:B------:R-:W-:-:S09]  /*0120*/  UISETP.GE.AND.EX UP0, UPT, URZ, UR11, UPT, UP0 ;  /* 0x0000000bff00728c */ /* 0x000fd2000bf06300 */
[----:B-1----:R-:W-:Y:S05]  /*0130*/  BRA.U UP0, `(.L_x_1) ;  /* 0x0000000500007547 */ /* 0x002fea000b800000 */
[----:B------:R-:W0:Y:S01]  /*0140*/  S2R R10, SR_LANEID ;  /* 0x00000000000a7919 */ /* 0x000e220000000000 */
[----:B------:R-:W1:Y:S01]  /*0150*/  LDCU.64 UR10, c[0x0][0x380] ;  /* 0x00007000ff0a77ac */ /* 0x000e620008000a00 */
[----:B------:R-:W2:Y:S01]  /*0160*/  LDC.64 R2, c[0x0][0x3b0] ;  /* 0x0000ec00ff027b82 */ /* 0x000ea20000000a00 */
[C---:B------:R-:W-:Y:S01]  /*0170*/  LEA R11, P0, R19.reuse, R0, 0x7 ;  /* 0x00000000130b7211 */ /* 0x040fe200078038ff */
[----:B------:R-:W-:Y:S01]  /*0180*/  IMAD.U32 R21, RZ, RZ, UR7 ;  /* 0x00000007ff157e24 */ /* 0x000fe2000f8e00ff */
[----:B------:R-:W3:Y:S01]  /*0190*/  LDCU UR14, c[0x0][0x3c8] ;  /* 0x00007900ff0e77ac */ /* 0x000ee20008000800 */
[----:B------:R-:W-:Y:S01]  /*01a0*/  IMAD.MOV.U32 R22, RZ, RZ, RZ ;  /* 0x000000ffff167224 */ /* 0x000fe200078e00ff */
[----:B------:R-:W-:Y:S01]  /*01b0*/  LEA.HI.X R12, R19, RZ, R18, 0x7, P0 ;  /* 0x000000ff130c7211 */ /* 0x000fe200000f3c12 */
[----:B------:R-:W4:Y:S02]  /*01c0*/  LDCU.64 UR16, c[0x0][0x398] ;  /* 0x00007300ff1077ac */ /* 0x000f240008000a00 */
[----:B------:R-:W2:Y:S01]  /*01d0*/  LDC.64 R4, c[0x0][0x3b8] ;  /* 0x0000ee00ff047b82 */ /* 0x000ea20000000a00 */
[----:B------:R-:W0:Y:S07]  /*01e0*/  LDCU.64 UR12, c[0x0][0x388] ;  /* 0x00007100ff0c77ac */ /* 0x000e2e0008000a00 */
[----:B------:R-:W2:Y:S08]  /*01f0*/  LDC.64 R6, c[0x0][0x3c0] ;  /* 0x0000f000ff067b82 */ /* 0x000eb00000000a00 */
[----:B------:R-:W2:Y:S01]  /*0200*/  LDC.64 R8, c[0x0][0x3a8] ;  /* 0x0000ea00ff087b82 */ /* 0x000ea20000000a00 */
[----:B0-----:R-:W-:-:S02]  /*0210*/  ISETP.NE.AND P1, PT, R10, RZ, PT ;  /* 0x000000ff0a00720c */ /* 0x001fc40003f25270 */
[----:B-1----:R-:W-:-:S04]  /*0220*/  LEA R10, P0, R11, UR10, 0x2 ;  /* 0x0000000a0b0a7c11 */ /* 0x002fc8000f8010ff */
[----:B---34-:R-:W-:-:S09]  /*0230*/  LEA.HI.X R11, R11, UR11, R12, 0x2, P0 ;  /* 0x0000000b0b0b7c11 */ /* 0x018fd200080f140c */
.L_x_4:
[----:B-1----:R-:W-:-:S04]  /*0240*/  LEA R13, P0, R21, R0, 0x7 ;  /* 0x00000000150d7211 */ /* 0x002fc800078038ff */
[----:B------:R-:W-:Y:S02]  /*0250*/  LEA.HI.X R14, R21, RZ, R22, 0x7, P0 ;  /* 0x000000ff150e7211 */ /* 0x000fe400000f3c16 */
[----:B------:R-:W-:-:S04]  /*0260*/  LEA R12, P0, R13, UR12, 0x2 ;  /* 0x0000000c0d0c7c11 */ /* 0x000fc8000f8010ff */
[----:B------:R-:W-:Y:S02]  /*0270*/  LEA.HI.X R13, R13, UR13, R14, 0x2, P0 ;  /* 0x0000000d0d0d7c11 */ /* 0x000fe400080f140e */
[----:B------:R-:W3:Y:S04]  /*0280*/  LDG.E R14, desc[UR8][R10.64] ;  /* 0x000000080a0e7981 */ /* 0x000ee8000c1e1900 */
[----:B------:R-:W3:Y:S01]  /*0290*/  LDG.E R13, desc[UR8][R12.64] ;  /* 0x000000080c0d7981 */ /* 0x000ee2000c1e1900 */
[----:B------:R-:W-:Y:S01]  /*02a0*/  BAR.SYNC.DEFER_BLOCKING 0x0 ;  /* 0x0000000000007b1d */ /* 0x000fe20000010000 */
[----:B------:R-:W-:-:S05]  /*02b0*/  ISETP.NE.AND P0, PT, R0, RZ, PT ;  /* 0x000000ff0000720c */ /* 0x000fca0003f05270 */
[----:B------:R-:W-:Y:S01]  /*02c0*/  BSSY.RECONVERGENT B0, `(.L_x_2) ;  /* 0x0000022000007945 */ /* 0x000fe20003800200 */
[----:B---3--:R-:W-:-:S06]  /*02d0*/  LOP3.LUT R14, R13, R14, RZ, 0xc0, !PT ;  /* 0x0000000e0d0e7212 */ /* 0x008fcc00078ec0ff */
[----:B0-----:R-:W0:Y:S02]  /*02e0*/  POPC R14, R14 ;  /* 0x0000000e000e7309 */ /* 0x001e240000000000 */
[----:B0-----:R-:W0:Y:S02]  /*02f0*/  REDUX.SUM.S32 UR5, R14 ;  /* 0x000000000e0573c4 */ /* 0x001e24000000c200 */
[----:B0-----:R-:W-:-:S05]  /*0300*/  IMAD.U32 R23, RZ, RZ, UR5 ;  /* 0x00000005ff177e24 */ /* 0x001fca000f8e00ff */
[----:B------:R0:W-:Y:S01]  /*0310*/  @!P1 STS [R20+UR4+0x4], R23 ;  /* 0x0000041714009988 */ /* 0x0001e20008000804 */
[----:B------:R-:W-:Y:S06]  /*0320*/  BAR.SYNC.DEFER_BLOCKING 0x0 ;  /* 0x0000000000007b1d */ /* 0x000fec0000010000 */
[----:B------:R-:W-:Y:S05]  /*0330*/  @P0 BRA `(.L_x_3) ;  /* 0x0000000000680947 */ /* 0x000fea0003800000 */
[----:B--2---:R-:W-:Y:S02]  /*0340*/  LEA R14, P2, R21, R4, 0x3 ;  /* 0x00000004150e7211 */ /* 0x004fe400078418ff */
[----:B------:R-:W-:Y:S02]  /*0350*/  LEA R24, P0, R19, R2, 0x3 ;  /* 0x0000000213187211 */ /* 0x000fe400078018ff */
[----:B------:R-:W-:Y:S02]  /*0360*/  LEA.HI.X R15, R21, R5, R22, 0x3, P2 ;  /* 0x00000005150f7211 */ /* 0x000fe400010f1c16 */
[----:B------:R-:W-:-:S04]  /*0370*/  LEA.HI.X R25, R19, R3, R18, 0x3, P0 ;  /* 0x0000000313197211 */ /* 0x000fc800000f1c12 */
[----:B------:R-:W2:Y:S04]  /*0380*/  LDG.E.64 R14, desc[UR8][R14.64] ;  /* 0x000000080e0e7981 */ /* 0x000ea8000c1e1b00 */
[----:B------:R-:W2:Y:S01]  /*0390*/  LDG.E.64 R12, desc[UR8][R24.64] ;  /* 0x00000008180c7981 */ /* 0x000ea2000c1e1b00 */
[----:B------:R-:W1:Y:S01]  /*03a0*/  S2UR UR6, SR_CgaCtaId ;  /* 0x00000000000679c3 */ /* 0x000e620000008800 */
[----:B------:R-:W-:Y:S02]  /*03b0*/  UMOV UR5, 0x400 ;  /* 0x0000040000057882 */ /* 0x000fe40000000000 */
[----:B-1----:R-:W-:-:S09]  /*03c0*/  ULEA UR5, UR6, UR5, 0x18 ;  /* 0x0000000506057291 */ /* 0x002fd2000f8ec0ff */
[----:B------:R-:W1:Y:S04]  /*03d0*/  LDS.64 R16, [UR5+0x8] ;  /* 0x00000805ff107984 */ /* 0x000e680008000a00 */
[----:B------:R-:W3:Y:S01]  /*03e0*/  LDS R27, [UR5+0x10] ;  /* 0x00001005ff1b7984 */ /* 0x000ee20008000800 */
[----:B-1----:R-:W-:-:S05]  /*03f0*/  IADD3 R16, PT, PT, R17, R16, R23 ;  /* 0x0000001011107210 */ /* 0x002fca0007ffe017 */
[----:B---3--:R-:W-:-:S04]  /*0400*/  IMAD.IADD R16, R16, 0x1, R27 ;  /* 0x0000000110107824 */ /* 0x008fc800078e021b */
[----:B------:R-:W-:-:S05]  /*0410*/  IMAD.SHL.U32 R16, R16, 0x2, RZ ;  /* 0x0000000210107824 */ /* 0x000fca00078e00ff */
[----:B------:R-:W-:Y:S02]  /*0420*/  I2FP.F32.S32 R16, R16 ;  /* 0x0000001000107245 */ /* 0x000fe40000201400 */
[----:B--2---:R-:W-:-:S05]  /*0430*/  IADD3 R12, P0, PT, R12, R14, RZ ;  /* 0x0000000e0c0c7210 */ /* 0x004fca0007f1e0ff */
[----:B------:R-:W-:-:S04]  /*0440*/  IMAD.X R13, R13, 0x1, R15, P0 ;  /* 0x000000010d0d7824 */ /* 0x000fc800000e060f */
[----:B------:R-:W1:Y:S02]  /*0450*/  I2F.S64 R12, R12 ;  /* 0x0000000c000c7312 */ /* 0x000e640000301400 */
[----:B-1----:R-:W-:-:S05]  /*0460*/  FMUL R15, R12, UR14 ;  /* 0x0000000e0c0f7c20 */ /* 0x002fca0008400000 */
[----:B------:R-:W-:-:S13]  /*0470*/  FSETP.GTU.AND P0, PT, R15, R16, PT ;  /* 0x000000100f00720b */ /* 0x000fda0003f0c000 */
[----:B------:R-:W-:Y:S05]  /*0480*/  @P0 BRA `(.L_x_3) ;  /* 0x0000000000140947 */ /* 0x000fea0003800000 */
[----:B------:R-:W-:Y:S02]  /*0490*/  IADD3 R12, P0, PT, R21, 0x1, RZ ;  /* 0x00000001150c7810 */ /* 0x000fe40007f1e0ff */
[----:B------:R-:W-:-:S03]  /*04a0*/  LEA R14, P2, R19, R6, 0x3 ;  /* 0x00000006130e7211 */ /* 0x000fc600078418ff */
[----:B------:R-:W-:Y:S01]  /*04b0*/  IMAD.X R13, RZ, RZ, R22, P0 ;  /* 0x000000ffff0d7224 */ /* 0x000fe200000e0616 */
[----:B------:R-:W-:-:S05]  /*04c0*/  LEA.HI.X R15, R19, R7, R18, 0x3, P2 ;  /* 0x00000007130f7211 */ /* 0x000fca00010f1c12 */
[----:B------:R1:W-:Y:S04]  /*04d0*/  STG.E.64 desc[UR8][R14.64], R12 ;  /* 0x0000000c0e007986 */ /* 0x0003e8000c101b08 */
.L_x_3:
[----:B------:R-:W-:Y:S05]  /*04e0*/  BSYNC.RECONVERGENT B0 ;  /* 0x0000000000007941 */ /* 0x000fea0003800200 */
.L_x_2:
[----:B--2---:R-:W-:-:S05]  /*04f0*/  IADD3 R21, P0, PT, R21, R8, RZ ;  /* 0x0000000815157210 */ /* 0x004fca0007f1e0ff */
[----:B------:R-:W-:Y:S01]  /*0500*/  IMAD.X R22, R22, 0x1, R9, P0 ;  /* 0x0000000116167824 */ /* 0x000fe200000e0609 */
[----:B------:R-:W-:-:S04]  /*0510*/  ISETP.GE.U32.AND P0, PT, R21, UR16, PT ;  /* 0x0000001015007c0c */ /* 0x000fc8000bf06070 */
[----:B------:R-:W-:-:S13]  /*0520*/  ISETP.GE.AND.EX P0, PT, R22, UR17, PT, P0 ;  /* 0x0000001116007c0c */ /* 0x000fda000bf06300 */
[----:B------:R-:W-:Y:S05]  /*0530*/  @!P0 BRA `(.L_x_4) ;  /* 0xfffffffc00408947 */ /* 0x000fea000383ffff */
.L_x_1:
[----:B------:R-:W2:Y:S01]  /*0540*/  LDC.64 R2, c[0x0][0x3a0] ;  /* 0x0000e800ff027b82 */ /* 0x000ea20000000a00 */
[----:B------:R-:W3:Y:S01]  /*0550*/  LDCU.64 UR10, c[0x0][0x390] ;  /* 0x00007200ff0a77ac */ /* 0x000ee20008000a00 */
[----:B--2---:R-:W-:-:S05]  /*0560*/  IADD3 R19, P0, PT, R19, R2, RZ ;  /* 0x0000000213137210 */ /* 0x004fca0007f1e0ff */
[----:B------:R-:W-:Y:S01]  /*0570*/  IMAD.X R18, R18, 0x1, R3, P0 ;  /* 0x0000000112127824 */ /* 0x000fe200000e0603 */
[----:B---3--:R-:W-:-:S04]  /*0580*/  ISETP.GE.U32.AND P0, PT, R19, UR10, PT ;  /* 0x0000000a13007c0c */ /* 0x008fc8000bf06070 */
[----:B------:R-:W-:-:S13]  /*0590*/  ISETP.GE.AND.EX P0, PT, R18, UR11, PT, P0 ;  /* 0x0000000b12007c0c */ /* 0x000fda000bf06300 */
[----:B------:R-:W-:Y:S05]  /*05a0*/  @!P0 BRA `(.L_x_5) ;  /* 0xfffffff800d48947 */ /* 0x000fea000383ffff */
[----:B------:R-:W-:Y:S05]  /*05b0*/  EXIT ;  /* 0x000000000000794d */ /* 0x000fea0003800000 */
.L_x_6:
        /* <DEDUP_REMOVED lines=12> */
.L_x_9:


//--------------------- .text._Z15find_magnitudesPcPl --------------------------
	.section	.text._Z15find_magnitudesPcPl,"ax",@progbits
	.align	128
        .global         _Z15find_magnitudesPcPl
        .type           _Z15find_magnitudesPcPl,@function
        .size           _Z15find_magnitudesPcPl,(.L_x_10 - _Z15find_magnitudesPcPl)
        .other          _Z15find_magnitudesPcPl,@"STO_CUDA_ENTRY STV_DEFAULT"
_Z15find_magnitudesPcPl:
.text._Z15find_magnitudesPcPl:
[----:B------:R-:W-:Y:S01]  /*0000*/  LDC R1, c[0x0][0x37c] ;  /* 0x0000df00ff017b82 */ /* 0x000fe20000000800 */
[----:B------:R-:W0:Y:S07]  /*0010*/  S2R R7, SR_TID.X ;  /* 0x0000000000077919 */ /* 0x000e2e0000002100 */
[----:B------:R-:W1:Y:S01]  /*0020*/  LDC.64 R2, c[0x0][0x380] ;  /* 0x0000e000ff027b82 */ /* 0x000e620000000a00 */
[----:B------:R-:W2:Y:S01]  /*0030*/  LDCU.64 UR6, c[0x0][0x358] ;  /* 0x00006b00ff0677ac */ /* 0x000ea20008000a00 */
[----:B------:R-:W0:Y:S02]  /*0040*/  S2R R8, SR_CTAID.X ;  /* 0x0000000000087919 */ /* 0x000e240000002500 */
[----:B0-----:R-:W-:-:S04]  /*0050*/  IMAD R5, R8, 0x80, R7 ;  /* 0x0000008008057824 */ /* 0x001fc800078e0207 */
[----:B-1----:R-:W-:-:S06]  /*0060*/  IMAD.WIDE.U32 R2, R5, 0x4, R2 ;  /* 0x0000000405027825 */ /* 0x002fcc00078e0002 */
[----:B--2---:R-:W2:Y:S01]  /*0070*/  LDG.E R2, desc[UR6][R2.64] ;  /* 0x0000000602027981 */ /* 0x004ea2000c1e1900 */
[----:B------:R-:W-:Y:S01]  /*0080*/  BAR.SYNC.DEFER_BLOCKING 0x0 ;  /* 0x0000000000007b1d */ /* 0x000fe20000010000 */
[----:B------:R-:W-:-:S05]  /*0090*/  ISETP.NE.AND P1, PT, R7, RZ, PT ;  /* 0x000000ff0700720c */ /* 0x000fca0003f25270 */
[----:B------:R-:W0:Y:S02]  /*00a0*/  S2R R0, SR_LANEID ;  /* 0x0000000000007919 */ /* 0x000e240000000000 */
[----:B0-----:R-:W-:-:S13]  /*00b0*/  ISETP.NE.AND P0, PT, R0, RZ, PT ;  /* 0x000000ff0000720c */ /* 0x001fda0003f05270 */
[----:B------:R-:W0:Y:S01]  /*00c0*/  @!P0 S2R R6, SR_CgaCtaId ;  /* 0x0000000000068919 */ /* 0x000e220000008800 */
[----:B------:R-:W-:Y:S02]  /*00d0*/  @!P0 MOV R5, 0x400 ;  /* 0x0000040000058802 */ /* 0x000fe40000000f00 */
[----:B------:R-:W-:-:S04]  /*00e0*/  @!P0 SHF.R.U32.HI R4, RZ, 0x3, R7 ;  /* 0x00000003ff048819 */ /* 0x000fc80000011607 */
[----:B------:R-:W-:Y:S02]  /*00f0*/  @!P0 LOP3.LUT R4, R4, 0x7c, RZ, 0xc0, !PT ;  /* 0x0000007c04048812 */ /* 0x000fe400078ec0ff */
[----:B0-----:R-:W-:-:S05]  /*0100*/  @!P0 LEA R5, R6, R5, 0x18 ;  /* 0x0000000506058211 */ /* 0x001fca00078ec0ff */
[----:B------:R-:W-:Y:S01]  /*0110*/  @!P0 IMAD.IADD R4, R4, 0x1, R5 ;  /* 0x0000000104048824 */ /* 0x000fe200078e0205 */
[----:B--2---:R-:W0:Y:S02]  /*0120*/  POPC R0, R2 ;  /* 0x0000000200007309 */ /* 0x004e240000000000 */
[----:B0-----:R-:W0:Y:S02]  /*0130*/  REDUX.SUM.S32 UR4, R0 ;  /* 0x00000000000473c4 */ /* 0x001e24000000c200 */
[----:B0-----:R-:W-:-:S05]  /*0140*/  IMAD.U32 R3, RZ, RZ, UR4 ;  /* 0x00000004ff037e24 */ /* 0x001fca000f8e00ff */
[----:B------:R0:W-:Y:S01]  /*0150*/  @!P0 STS [R4+0x4], R3 ;  /* 0x0000040304008388 */ /* 0x0001e20000000800 */
[----:B------:R-:W-:Y:S06]  /*0160*/  BAR.SYNC.DEFER_BLOCKING 0x0 ;  /* 0x0000000000007b1d */ /* 0x000fec0000010000 */
[----:B------:R-:W-:Y:S05]  /*0170*/  @P1 EXIT ;  /* 0x000000000000194d */ /* 0x000fea0003800000 */
[----:B------:R-:W1:Y:S01]  /*0180*/  S2UR UR5, SR_CgaCtaId ;  /* 0x00000000000579c3 */ /* 0x000e620000008800 */
[----:B------:R-:W-:-:S07]  /*0190*/  UMOV UR4, 0x400 ;  /* 0x0000040000047882 */ /* 0x000fce0000000000 */
[----:B0-----:R-:W0:Y:S01]  /*01a0*/  LDC.64 R4, c[0x0][0x388] ;  /* 0x0000e200ff047b82 */ /* 0x001e220000000a00 */
[----:B-1----:R-:W-:Y:S01]  /*01b0*/  ULEA UR4, UR5, UR4, 0x18 ;  /* 0x0000000405047291 */ /* 0x002fe2000f8ec0ff */
[----:B0-----:R-:W-:-:S08]  /*01c0*/  IMAD.WIDE.U32 R4, R8, 0x8, R4 ;  /* 0x0000000808047825 */ /* 0x001fd000078e0004 */
[----:B------:R-:W0:Y:S04]  /*01d0*/  LDS.64 R6, [UR4+0x8] ;  /* 0x00000804ff067984 */ /* 0x000e280008000a00 */
[----:B------:R-:W1:Y:S01]  /*01e0*/  LDS R2, [UR4+0x10] ;  /* 0x00001004ff027984 */ /* 0x000e620008000800 */
[----:B0-----:R-:W-:-:S05]  /*01f0*/  IADD3 R3, PT, PT, R7, R6, R3 ;  /* 0x0000000607037210 */ /* 0x001fca0007ffe003 */
[----:B-1----:R-:W-:-:S05]  /*0200*/  IMAD.IADD R2, R3, 0x1, R2 ;  /* 0x0000000103027824 */ /* 0x002fca00078e0202 */
[----:B------:R-:W-:-:S05]  /*0210*/  SHF.R.S32.HI R3, RZ, 0x1f, R2 ;  /* 0x0000001fff037819 */ /* 0x000fca0000011402 */
[----:B------:R-:W-:Y:S01]  /*0220*/  STG.E.64 desc[UR6][R4.64], R2 ;  /* 0x0000000204007986 */ /* 0x000fe2000c101b06 */
[----:B------:R-:W-:Y:S05]  /*0230*/  EXIT ;  /* 0x000000000000794d */ /* 0x000fea0003800000 */
.L_x_7:
        /* <DEDUP_REMOVED lines=12> */
.L_x_10:


//--------------------- .nv.shared.reserved.0     --------------------------
	.section	.nv.shared.reserved.0,"aw",@nobits
	.weak		__nv_reservedSMEM_offset_0_alias
	.size		__nv_reservedSMEM_offset_0_alias, 0, 64
	.other		__nv_reservedSMEM_offset_0_alias,@"STO_CUDA_RESERVED_SHARED STV_DEFAULT"
__nv_reservedSMEM_offset_0_alias:
	.zero		0
	.zero		64


//--------------------- .nv.global                --------------------------
	.section	.nv.global,"aw",@nobits
.nv.global:
	.type		_ZN34_INTERNAL_85fd281c_4_k_cu_be7af1f36thrust24THRUST_300001_SM_1000_NS12placeholders2_5E,@object
	.size		_ZN34_INTERNAL_85fd281c_4_k_cu_be7af1f36thrust24THRUST_300001_SM_1000_NS12placeholders2_5E,(_ZN34_INTERNAL_85fd281c_4_k_cu_be7af1f34cuda3std3__45__cpo6cbeginE - _ZN34_INTERNAL_85fd281c_4_k_cu_be7af1f36thrust24THRUST_300001_SM_1000_NS12placeholders2_5E)
_ZN34_INTERNAL_85fd281c_4_k_cu_be7af1f36thrust24THRUST_300001_SM_1000_NS12placeholders2_5E:
	.zero		1
	.type		_ZN34_INTERNAL_85fd281c_4_k_cu_be7af1f34cuda3std3__45__cpo6cbeginE,@object
	.size		_ZN34_INTERNAL_85fd281c_4_k_cu_be7af1f34cuda3std3__45__cpo6cbeginE,(_ZN34_INTERNAL_85fd281c_4_k_cu_be7af1f34cuda3std6ranges3__45__cpo6cbeginE - _ZN34_INTERNAL_85fd281c_4_k_cu_be7af1f34cuda3std3__45__cpo6cbeginE)
_ZN34_INTERNAL_85fd281c_4_k_cu_be7af1f34cuda3std3__45__cpo6cbeginE:
	.zero		1
	.type		_ZN34_INTERNAL_85fd281c_4_k_cu_be7af1f34cuda3std6ranges3__45__cpo6cbeginE,@object
	.size		_ZN34_INTERNAL_85fd281c_4_k_cu_be7af1f34cuda3std6ranges3__45__cpo6cbeginE,(_ZN34_INTERNAL_85fd281c_4_k_cu_be7af1f34cuda3std3__48in_placeE - _ZN34_INTERNAL_85fd281c_4_k_cu_be7af1f34cuda3std6ranges3__45__cpo6cbeginE)
_ZN34_INTERNAL_85fd281c_4_k_cu_be7af1f34cuda3std6ranges3__45__cpo6cbeginE:
	.zero		1
	.type		_ZN34_INTERNAL_85fd281c_4_k_cu_be7af1f34cuda3std3__48in_placeE,@object
	.size		_ZN34_INTERNAL_85fd281c_4_k_cu_be7af1f34cuda3std3__48in_placeE,(_ZN34_INTERNAL_85fd281c_4_k_cu_be7af1f34cuda3std6ranges3__45__cpo4sizeE - _ZN34_INTERNAL_85fd281c_4_k_cu_be7af1f34cuda3std3__48in_placeE)
_ZN34_INTERNAL_85fd281c_4_k_cu_be7af1f34cuda3std3__48in_placeE:
	.zero		1
	.type		_ZN34_INTERNAL_85fd281c_4_k_cu_be7af1f34cuda3std6ranges3__45__cpo4sizeE,@object
	.size		_ZN34_INTERNAL_85fd281c_4_k_cu_be7af1f34cuda3std6ranges3__45__cpo4sizeE,(_ZN34_INTERNAL_85fd281c_4_k_cu_be7af1f36thrust24THRUST_300001_SM_1000_NS12placeholders2_9E - _ZN34_INTERNAL_85fd281c_4_k_cu_be7af1f34cuda3std6ranges3__45__cpo4sizeE)
_ZN34_INTERNAL_85fd281c_4_k_cu_be7af1f34cuda3std6ranges3__45__cpo4sizeE:
	.zero		1
	.type		_ZN34_INTERNAL_85fd281c_4_k_cu_be7af1f36thrust24THRUST_300001_SM_1000_NS12placeholders2_9E,@object
	.size		_ZN34_INTERNAL_85fd281c_4_k_cu_be7af1f36thrust24THRUST_300001_SM_1000_NS12placeholders2_9E,(_ZN34_INTERNAL_85fd281c_4_k_cu_be7af1f34cuda3std3__45__cpo7crbeginE - _ZN34_INTERNAL_85fd281c_4_k_cu_be7af1f36thrust24THRUST_300001_SM_1000_NS12placeholders2_9E)
_ZN34_INTERNAL_85fd281c_4_k_cu_be7af1f36thrust24THRUST_300001_SM_1000_NS12placeholders2_9E:
	.zero		1
	.type		_ZN34_INTERNAL_85fd281c_4_k_cu_be7af1f34cuda3std3__45__cpo7crbeginE,@object
	.size		_ZN34_INTERNAL_85fd281c_4_k_cu_be7af1f34cuda3std3__45__cpo7crbeginE,(_ZN34_INTERNAL_85fd281c_4_k_cu_be7af1f34cuda3std6ranges3__45__cpo4nextE - _ZN34_INTERNAL_85fd281c_4_k_cu_be7af1f34cuda3std3__45__cpo7crbeginE)
_ZN34_INTERNAL_85fd281c_4_k_cu_be7af1f34cuda3std3__45__cpo7crbeginE:
	.zero		1
	.type		_ZN34_INTERNAL_85fd281c_4_k_cu_be7af1f34cuda3std6ranges3__45__cpo4nextE,@object
	.size		_ZN34_INTERNAL_85fd281c_4_k_cu_be7af1f34cuda3std6ranges3__45__cpo4nextE,(_ZN34_INTERNAL_85fd281c_4_k_cu_be7af1f34cuda3std6ranges3__45__cpo4swapE - _ZN34_INTERNAL_85fd281c_4_k_cu_be7af1f34cuda3std6ranges3__45__cpo4nextE)
_ZN34_INTERNAL_85fd281c_4_k_cu_be7af1f34cuda3std6ranges3__45__cpo4nextE:
	.zero		1
	.type		_ZN34_INTERNAL_85fd281c_4_k_cu_be7af1f34cuda3std6ranges3__45__cpo4swapE,@object
	.size		_ZN34_INTERNAL_85fd281c_4_k_cu_be7af1f34cuda3std6ranges3__45__cpo4swapE,(_ZN34_INTERNAL_85fd281c_4_k_cu_be7af1f36thrust24THRUST_300001_SM_1000_NS12placeholders2_1E - _ZN34_INTERNAL_85fd281c_4_k_cu_be7af1f34cuda3std6ranges3__45__cpo4swapE)
_ZN34_INTERNAL_85fd281c_4_k_cu_be7af1f34cuda3std6ranges3__45__cpo4swapE:
	.zero		1
	.type		_ZN34_INTERNAL_85fd281c_4_k_cu_be7af1f36thrust24THRUST_300001_SM_1000_NS12placeholders2_1E,@object
	.size		_ZN34_INTERNAL_85fd281c_4_k_cu_be7af1f36thrust24THRUST_300001_SM_1000_NS12placeholders2_1E,(_ZN34_INTERNAL_85fd281c_4_k_cu_be7af1f36thrust24THRUST_300001_SM_1000_NS12placeholders2_3E - _ZN34_INTERNAL_85fd281c_4_k_cu_be7af1f36thrust24THRUST_300001_SM_1000_NS12placeholders2_1E)
_ZN34_INTERNAL_85fd281c_4_k_cu_be7af1f36thrust24THRUST_300001_SM_1000_NS12placeholders2_1E:
	.zero		1
	.type		_ZN34_INTERNAL_85fd281c_4_k_cu_be7af1f36thrust24THRUST_300001_SM_1000_NS12placeholders2_3E,@object
	.size		_ZN34_INTERNAL_85fd281c_4_k_cu_be7af1f36thrust24THRUST_300001_SM_1000_NS12placeholders2_3E,(_ZN34_INTERNAL_85fd281c_4_k_cu_be7af1f34cuda3std3__45__cpo5beginE - _ZN34_INTERNAL_85fd281c_4_k_cu_be7af1f36thrust24THRUST_300001_SM_1000_NS12placeholders2_3E)
_ZN34_INTERNAL_85fd281c_4_k_cu_be7af1f36thrust24THRUST_300001_SM_1000_NS12placeholders2_3E:
	.zero		1
	.type		_ZN34_INTERNAL_85fd281c_4_k_cu_be7af1f34cuda3std3__45__cpo5beginE,@object
	.size		_ZN34_INTERNAL_85fd281c_4_k_cu_be7af1f34cuda3std3__45__cpo5beginE,(_ZN34_INTERNAL_85fd281c_4_k_cu_be7af1f34cuda3std6ranges3__45__cpo5beginE - _ZN34_INTERNAL_85fd281c_4_k_cu_be7af1f34cuda3std3__45__cpo5beginE)
_ZN34_INTERNAL_85fd281c_4_k_cu_be7af1f34cuda3std3__45__cpo5beginE:
	.zero		1
	.type		_ZN34_INTERNAL_85fd281c_4_k_cu_be7af1f34cuda3std6ranges3__45__cpo5beginE,@object
	.size		_ZN34_INTERNAL_85fd281c_4_k_cu_be7af1f34cuda3std6ranges3__45__cpo5beginE,(_ZN34_INTERNAL_85fd281c_4_k_cu_be7af1f34cuda3std3__436_GLOBAL__N__85fd281c_4_k_cu_be7af1f36ignoreE - _ZN34_INTERNAL_85fd281c_4_k_cu_be7af1f34cuda3std6ranges3__45__cpo5beginE)
_ZN34_INTERNAL_85fd281c_4_k_cu_be7af1f34cuda3std6ranges3__45__cpo5beginE:
	.zero		1
	.type		_ZN34_INTERNAL_85fd281c_4_k_cu_be7af1f34cuda3std3__436_GLOBAL__N__85fd281c_4_k_cu_be7af1f36ignoreE,@object
	.size		_ZN34_INTERNAL_85fd281c_4_k_cu_be7af1f34cuda3std3__436_GLOBAL__N__85fd281c_4_k_cu_be7af1f36ignoreE,(_ZN34_INTERNAL_85fd281c_4_k_cu_be7af1f34cuda3std6ranges3__45__cpo4dataE - _ZN34_INTERNAL_85fd281c_4_k_cu_be7af1f34cuda3std3__436_GLOBAL__N__85fd281c_4_k_cu_be7af1f36ignoreE)
_ZN34_INTERNAL_85fd281c_4_k_cu_be7af1f34cuda3std3__436_GLOBAL__N__85fd281c_4_k_cu_be7af1f36ignoreE:
	.zero		1
	.type		_ZN34_INTERNAL_85fd281c_4_k_cu_be7af1f34cuda3std6ranges3__45__cpo4dataE,@object
	.size		_ZN34_INTERNAL_85fd281c_4_k_cu_be7af1f34cuda3std6ranges3__45__cpo4dataE,(_ZN34_INTERNAL_85fd281c_4_k_cu_be7af1f36thrust24THRUST_300001_SM_1000_NS12placeholders2_7E - _ZN34_INTERNAL_85fd281c_4_k_cu_be7af1f34cuda3std6ranges3__45__cpo4dataE)
_ZN34_INTERNAL_85fd281c_4_k_cu_be7af1f34cuda3std6ranges3__45__cpo4dataE:
	.zero		1
	.type		_ZN34_INTERNAL_85fd281c_4_k_cu_be7af1f36thrust24THRUST_300001_SM_1000_NS12placeholders2_7E,@object
	.size		_ZN34_INTERNAL_85fd281c_4_k_cu_be7af1f36thrust24THRUST_300001_SM_1000_NS12placeholders2_7E,(_ZN34_INTERNAL_85fd281c_4_k_cu_be7af1f34cuda3std3__45__cpo6rbeginE - _ZN34_INTERNAL_85fd281c_4_k_cu_be7af1f36thrust24THRUST_300001_SM_1000_NS12placeholders2_7E)
_ZN34_INTERNAL_85fd281c_4_k_cu_be7af1f36thrust24THRUST_300001_SM_1000_NS12placeholders2_7E:
	.zero		1
	.type		_ZN34_INTERNAL_85fd281c_4_k_cu_be7af1f34cuda3std3__45__cpo6rbeginE,@object
	.size		_ZN34_INTERNAL_85fd281c_4_k_cu_be7af1f34cuda3std3__45__cpo6rbeginE,(_ZN34_INTERNAL_85fd281c_4_k_cu_be7af1f34cuda3std6ranges3__45__cpo7advanceE - _ZN34_INTERNAL_85fd281c_4_k_cu_be7af1f34cuda3std3__45__cpo6rbeginE)
_ZN34_INTERNAL_85fd281c_4_k_cu_be7af1f34cuda3std3__45__cpo6rbeginE:
	.zero		1
	.type		_ZN34_INTERNAL_85fd281c_4_k_cu_be7af1f34cuda3std6ranges3__45__cpo7advanceE,@object
	.size		_ZN34_INTERNAL_85fd281c_4_k_cu_be7af1f34cuda3std6ranges3__45__cpo7advanceE,(_ZN34_INTERNAL_85fd281c_4_k_cu_be7af1f34cuda3std3__47nulloptE - _ZN34_INTERNAL_85fd281c_4_k_cu_be7af1f34cuda3std6ranges3__45__cpo7advanceE)
_ZN34_INTERNAL_85fd281c_4_k_cu_be7af1f34cuda3std6ranges3__45__cpo7advanceE:
	.zero		1
	.type		_ZN34_INTERNAL_85fd281c_4_k_cu_be7af1f34cuda3std3__47nulloptE,@object
	.size		_ZN34_INTERNAL_85fd281c_4_k_cu_be7af1f34cuda3std3__47nulloptE,(_ZN34_INTERNAL_85fd281c_4_k_cu_be7af1f34cuda3std6ranges3__45__cpo8distanceE - _ZN34_INTERNAL_85fd281c_4_k_cu_be7af1f34cuda3std3__47nulloptE)
_ZN34_INTERNAL_85fd281c_4_k_cu_be7af1f34cuda3std3__47nulloptE:
	.zero		1
	.type		_ZN34_INTERNAL_85fd281c_4_k_cu_be7af1f34cuda3std6ranges3__45__cpo8distanceE,@object
	.size		_ZN34_INTERNAL_85fd281c_4_k_cu_be7af1f34cuda3std6ranges3__45__cpo8distanceE,(_ZN34_INTERNAL_85fd281c_4_k_cu_be7af1f36thrust24THRUST_300001_SM_1000_NS12placeholders2_6E - _ZN34_INTERNAL_85fd281c_4_k_cu_be7af1f34cuda3std6ranges3__45__cpo8distanceE)
_ZN34_INTERNAL_85fd281c_4_k_cu_be7af1f34cuda3std6ranges3__45__cpo8distanceE:
	.zero		1
	.type		_ZN34_INTERNAL_85fd281c_4_k_cu_be7af1f36thrust24THRUST_300001_SM_1000_NS12placeholders2_6E,@object
	.size		_ZN34_INTERNAL_85fd281c_4_k_cu_be7af1f36thrust24THRUST_300001_SM_1000_NS12placeholders2_6E,(_ZN34_INTERNAL_85fd281c_4_k_cu_be7af1f34cuda3std3__45__cpo4cendE - _ZN34_INTERNAL_85fd281c_4_k_cu_be7af1f36thrust24THRUST_300001_SM_1000_NS12placeholders2_6E)
_ZN34_INTERNAL_85fd281c_4_k_cu_be7af1f36thrust24THRUST_300001_SM_1000_NS12placeholders2_6E:
	.zero		1
	.type		_ZN34_INTERNAL_85fd281c_4_k_cu_be7af1f34cuda3std3__45__cpo4cendE,@object
	.size		_ZN34_INTERNAL_85fd281c_4_k_cu_be7af1f34cuda3std3__45__cpo4cendE,(_ZN34_INTERNAL_85fd281c_4_k_cu_be7af1f34cuda3std6ranges3__45__cpo4cendE - _ZN34_INTERNAL_85fd281c_4_k_cu_be7af1f34cuda3std3__45__cpo4cendE)
_ZN34_INTERNAL_85fd281c_4_k_cu_be7af1f34cuda3std3__45__cpo4cendE:
	.zero		1
	.type		_ZN34_INTERNAL_85fd281c_4_k_cu_be7af1f34cuda3std6ranges3__45__cpo4cendE,@object
	.size		_ZN34_INTERNAL_85fd281c_4_k_cu_be7af1f34cuda3std6ranges3__45__cpo4cendE,(_ZN34_INTERNAL_85fd281c_4_k_cu_be7af1f34cuda3std3__420unreachable_sentinelE - _ZN34_INTERNAL_85fd281c_4_k_cu_be7af1f34cuda3std6ranges3__45__cpo4cendE)
_ZN34_INTERNAL_85fd281c_4_k_cu_be7af1f34cuda3std6ranges3__45__cpo4cendE:
	.zero		1
	.type		_ZN34_INTERNAL_85fd281c_4_k_cu_be7af1f34cuda3std3__420unreachable_sentinelE,@object
	.size		_ZN34_INTERNAL_85fd281c_4_k_cu_be7af1f34cuda3std3__420unreachable_sentinelE,(_ZN34_INTERNAL_85fd281c_4_k_cu_be7af1f34cuda3std6ranges3__45__cpo5ssizeE - _ZN34_INTERNAL_85fd281c_4_k_cu_be7af1f34cuda3std3__420unreachable_sentinelE)
_ZN34_INTERNAL_85fd281c_4_k_cu_be7af1f34cuda3std3__420unreachable_sentinelE:
	.zero		1
	.type		_ZN34_INTERNAL_85fd281c_4_k_cu_be7af1f34cuda3std6ranges3__45__cpo5ssizeE,@object
	.size		_ZN34_INTERNAL_85fd281c_4_k_cu_be7af1f34cuda3std6ranges3__45__cpo5ssizeE,(_ZN34_INTERNAL_85fd281c_4_k_cu_be7af1f36thrust24THRUST_300001_SM_1000_NS12placeholders3_10E - _ZN34_INTERNAL_85fd281c_4_k_cu_be7af1f34cuda3std6ranges3__45__cpo5ssizeE)
_ZN34_INTERNAL_85fd281c_4_k_cu_be7af1f34cuda3std6ranges3__45__cpo5ssizeE:
	.zero		1
	.type		_ZN34_INTERNAL_85fd281c_4_k_cu_be7af1f36thrust24THRUST_300001_SM_1000_NS12placeholders3_10E,@object
	.size		_ZN34_INTERNAL_85fd281c_4_k_cu_be7af1f36thrust24THRUST_300001_SM_1000_NS12placeholders3_10E,(_ZN34_INTERNAL_85fd281c_4_k_cu_be7af1f34cuda3std3__45__cpo5crendE - _ZN34_INTERNAL_85fd281c_4_k_cu_be7af1f36thrust24THRUST_300001_SM_1000_NS12placeholders3_10E)
_ZN34_INTERNAL_85fd281c_4_k_cu_be7af1f36thrust24THRUST_300001_SM_1000_NS12placeholders3_10E:
	.zero		1
	.type		_ZN34_INTERNAL_85fd281c_4_k_cu_be7af1f34cuda3std3__45__cpo5crendE,@object
	.size		_ZN34_INTERNAL_85fd281c_4_k_cu_be7af1f34cuda3std3__45__cpo5crendE,(_ZN34_INTERNAL_85fd281c_4_k_cu_be7af1f34cuda3std6ranges3__45__cpo4prevE - _ZN34_INTERNAL_85fd281c_4_k_cu_be7af1f34cuda3std3__45__cpo5crendE)
_ZN34_INTERNAL_85fd281c_4_k_cu_be7af1f34cuda3std3__45__cpo5crendE:
	.zero		1
	.type		_ZN34_INTERNAL_85fd281c_4_k_cu_be7af1f34cuda3std6ranges3__45__cpo4prevE,@object
	.size		_ZN34_INTERNAL_85fd281c_4_k_cu_be7af1f34cuda3std6ranges3__45__cpo4prevE,(_ZN34_INTERNAL_85fd281c_4_k_cu_be7af1f34cuda3std6ranges3__45__cpo9iter_moveE - _ZN34_INTERNAL_85fd281c_4_k_cu_be7af1f34cuda3std6ranges3__45__cpo4prevE)
_ZN34_INTERNAL_85fd281c_4_k_cu_be7af1f34cuda3std6ranges3__45__cpo4prevE:
	.zero		1
	.type		_ZN34_INTERNAL_85fd281c_4_k_cu_be7af1f34cuda3std6ranges3__45__cpo9iter_moveE,@object
	.size		_ZN34_INTERNAL_85fd281c_4_k_cu_be7af1f34cuda3std6ranges3__45__cpo9iter_moveE,(_ZN34_INTERNAL_85fd281c_4_k_cu_be7af1f36thrust24THRUST_300001_SM_1000_NS12placeholders2_2E - _ZN34_INTERNAL_85fd281c_4_k_cu_be7af1f34cuda3std6ranges3__45__cpo9iter_moveE)
_ZN34_INTERNAL_85fd281c_4_k_cu_be7af1f34cuda3std6ranges3__45__cpo9iter_moveE:
	.zero		1
	.type		_ZN34_INTERNAL_85fd281c_4_k_cu_be7af1f36thrust24THRUST_300001_SM_1000_NS12placeholders2_2E,@object
	.size		_ZN34_INTERNAL_85fd281c_4_k_cu_be7af1f36thrust24THRUST_300001_SM_1000_NS12placeholders2_2E,(_ZN34_INTERNAL_85fd281c_4_k_cu_be7af1f36thrust24THRUST_300001_SM_1000_NS12placeholders2_4E - _ZN34_INTERNAL_85fd281c_4_k_cu_be7af1f36thrust24THRUST_300001_SM_1000_NS12placeholders2_2E)
_ZN34_INTERNAL_85fd281c_4_k_cu_be7af1f36thrust24THRUST_300001_SM_1000_NS12placeholders2_2E:
	.zero		1
	.type		_ZN34_INTERNAL_85fd281c_4_k_cu_be7af1f36thrust24THRUST_300001_SM_1000_NS12placeholders2_4E,@object
	.size		_ZN34_INTERNAL_85fd281c_4_k_cu_be7af1f36thrust24THRUST_300001_SM_1000_NS12placeholders2_4E,(_ZN34_INTERNAL_85fd281c_4_k_cu_be7af1f34cuda3std3__45__cpo3endE - _ZN34_INTERNAL_85fd281c_4_k_cu_be7af1f36thrust24THRUST_300001_SM_1000_NS12placeholders2_4E)
_ZN34_INTERNAL_85fd281c_4_k_cu_be7af1f36thrust24THRUST_300001_SM_1000_NS12placeholders2_4E:
	.zero		1
	.type		_ZN34_INTERNAL_85fd281c_4_k_cu_be7af1f34cuda3std3__45__cpo3endE,@object
	.size		_ZN34_INTERNAL_85fd281c_4_k_cu_be7af1f34cuda3std3__45__cpo3endE,(_ZN34_INTERNAL_85fd281c_4_k_cu_be7af1f34cuda3std6ranges3__45__cpo3endE - _ZN34_INTERNAL_85fd281c_4_k_cu_be7af1f34cuda3std3__45__cpo3endE)
_ZN34_INTERNAL_85fd281c_4_k_cu_be7af1f34cuda3std3__45__cpo3endE:
	.zero		1
	.type		_ZN34_INTERNAL_85fd281c_4_k_cu_be7af1f34cuda3std6ranges3__45__cpo3endE,@object
	.size		_ZN34_INTERNAL_85fd281c_4_k_cu_be7af1f34cuda3std6ranges3__45__cpo3endE,(_ZN34_INTERNAL_85fd281c_4_k_cu_be7af1f34cuda3std3__419piecewise_constructE - _ZN34_INTERNAL_85fd281c_4_k_cu_be7af1f34cuda3std6ranges3__45__cpo3endE)
_ZN34_INTERNAL_85fd281c_4_k_cu_be7af1f34cuda3std6ranges3__45__cpo3endE:
	.zero		1
	.type		_ZN34_INTERNAL_85fd281c_4_k_cu_be7af1f34cuda3std3__419piecewise_constructE,@object
	.size		_ZN34_INTERNAL_85fd281c_4_k_cu_be7af1f34cuda3std3__419piecewise_constructE,(_ZN34_INTERNAL_85fd281c_4_k_cu_be7af1f34cuda3std6ranges3__45__cpo5cdataE - _ZN34_INTERNAL_85fd281c_4_k_cu_be7af1f34cuda3std3__419piecewise_constructE)
_ZN34_INTERNAL_85fd281c_4_k_cu_be7af1f34cuda3std3__419piecewise_constructE:
	.zero		1
	.type		_ZN34_INTERNAL_85fd281c_4_k_cu_be7af1f34cuda3std6ranges3__45__cpo5cdataE,@object
	.size		_ZN34_INTERNAL_85fd281c_4_k_cu_be7af1f34cuda3std6ranges3__45__cpo5cdataE,(_ZN34_INTERNAL_85fd281c_4_k_cu_be7af1f36thrust24THRUST_300001_SM_1000_NS12placeholders2_8E - _ZN34_INTERNAL_85fd281c_4_k_cu_be7af1f34cuda3std6ranges3__45__cpo5cdataE)
_ZN34_INTERNAL_85fd281c_4_k_cu_be7af1f34cuda3std6ranges3__45__cpo5cdataE:
	.zero		1
	.type		_ZN34_INTERNAL_85fd281c_4_k_cu_be7af1f36thrust24THRUST_300001_SM_1000_NS12placeholders2_8E,@object
	.size		_ZN34_INTERNAL_85fd281c_4_k_cu_be7af1f36thrust24THRUST_300001_SM_1000_NS12placeholders2_8E,(_ZN34_INTERNAL_85fd281c_4_k_cu_be7af1f34cuda3std3__45__cpo4rendE - _ZN34_INTERNAL_85fd281c_4_k_cu_be7af1f36thrust24THRUST_300001_SM_1000_NS12placeholders2_8E)
_ZN34_INTERNAL_85fd281c_4_k_cu_be7af1f36thrust24THRUST_300001_SM_1000_NS12placeholders2_8E:
	.zero		1
	.type		_ZN34_INTERNAL_85fd281c_4_k_cu_be7af1f34cuda3std3__45__cpo4rendE,@object
	.size		_ZN34_INTERNAL_85fd281c_4_k_cu_be7af1f34cuda3std3__45__cpo4rendE,(_ZN34_INTERNAL_85fd281c_4_k_cu_be7af1f34cuda3std6ranges3__45__cpo9iter_swapE - _ZN34_INTERNAL_85fd281c_4_k_cu_be7af1f34cuda3std3__45__cpo4rendE)
_ZN34_INTERNAL_85fd281c_4_k_cu_be7af1f34cuda3std3__45__cpo4rendE:
	.zero		1
	.type		_ZN34_INTERNAL_85fd281c_4_k_cu_be7af1f34cuda3std6ranges3__45__cpo9iter_swapE,@object
	.size		_ZN34_INTERNAL_85fd281c_4_k_cu_be7af1f34cuda3std6ranges3__45__cpo9iter_swapE,(_ZN34_INTERNAL_85fd281c_4_k_cu_be7af1f34cuda3std3__48unexpectE - _ZN34_INTERNAL_85fd281c_4_k_cu_be7af1f34cuda3std6ranges3__45__cpo9iter_swapE)
_ZN34_INTERNAL_85fd281c_4_k_cu_be7af1f34cuda3std6ranges3__45__cpo9iter_swapE:
	.zero		1
	.type		_ZN34_INTERNAL_85fd281c_4_k_cu_be7af1f34cuda3std3__48unexpectE,@object
	.size		_ZN34_INTERNAL_85fd281c_4_k_cu_be7af1f34cuda3std3__48unexpectE,(_ZN34_INTERNAL_85fd281c_4_k_cu_be7af1f36thrust24THRUST_300001_SM_1000_NS6system6detail10sequential3seqE - _ZN34_INTERNAL_85fd281c_4_k_cu_be7af1f34cuda3std3__48unexpectE)
_ZN34_INTERNAL_85fd281c_4_k_cu_be7af1f34cuda3std3__48unexpectE:
	.zero		1
	.type		_ZN34_INTERNAL_85fd281c_4_k_cu_be7af1f36thrust24THRUST_300001_SM_1000_NS6system6detail10sequential3seqE,@object
	.size		_ZN34_INTERNAL_85fd281c_4_k_cu_be7af1f36thrust24THRUST_300001_SM_1000_NS6system6detail10sequential3seqE,(.L_29 - _ZN34_INTERNAL_85fd281c_4_k_cu_be7af1f36thrust24THRUST_300001_SM_1000_NS6system6detail10sequential3seqE)
_ZN34_INTERNAL_85fd281c_4_k_cu_be7af1f36thrust24THRUST_300001_SM_1000_NS6system6detail10sequential3seqE:
	.zero		1
.L_29:


//--------------------- .nv.shared._Z15find_dice_coeffPcS_llllPlS0_S0_f --------------------------
	.section	.nv.shared._Z15find_dice_coeffPcS_llllPlS0_S0_f,"aw",@nobits
	.sectionflags	@""
	.align	4
.nv.shared._Z15find_dice_coeffPcS_llllPlS0_S0_f:
	.zero		1048


//--------------------- .nv.shared._Z15find_magnitudesPcPl --------------------------
	.section	.nv.shared._Z15find_magnitudesPcPl,"aw",@nobits
	.sectionflags	@""
	.align	4
.nv.shared._Z15find_magnitudesPcPl:
	.zero		1048


//--------------------- .nv.constant0._ZN3cub18CUB_300001_SM_10006detail11EmptyKernelIvEEvv --------------------------
	.section	.nv.constant0._ZN3cub18CUB_300001_SM_10006detail11EmptyKernelIvEEvv,"a",@progbits
	.sectionflags	@""
	.align	4
.nv.constant0._ZN3cub18CUB_300001_SM_10006detail11EmptyKernelIvEEvv:
	.zero		896


//--------------------- .nv.constant0._Z15find_dice_coeffPcS_llllPlS0_S0_f --------------------------
	.section	.nv.constant0._Z15find_dice_coeffPcS_llllPlS0_S0_f,"a",@progbits
	.sectionflags	@""
	.align	4
.nv.constant0._Z15find_dice_coeffPcS_llllPlS0_S0_f:
	.zero		972


//--------------------- .nv.constant0._Z15find_magnitudesPcPl --------------------------
	.section	.nv.constant0._Z15find_magnitudesPcPl,"a",@progbits
	.sectionflags	@""
	.align	4
.nv.constant0._Z15find_magnitudesPcPl:
	.zero		912


//--------------------- SYMBOLS --------------------------

	.type		.nv.reservedSmem.offset0,@object
	.size		.nv.reservedSmem.offset0,0x4
	.type		.nv.reservedSmem.cap,@object
	.size		.nv.reservedSmem.cap,0x4
